// auto-generated by cutlass_sweep.gemm — config: {"arch": "sm_90", "cluster_m": 1, "cluster_n": 2, "dtype": "bf16", "stages": 5, "tile_k": 64, "tile_m": 64, "tile_n": 128}
#include "cutlass/cutlass.h"
#include "cutlass/gemm/collective/collective_builder.hpp"
#include "cutlass/gemm/device/gemm_universal_adapter.h"
#include "cutlass/gemm/kernel/gemm_universal.hpp"
#include "cutlass/epilogue/collective/collective_builder.hpp"

using ElemA = cutlass::bfloat16_t;
using ElemB = cutlass::bfloat16_t;
using ElemCD = cutlass::bfloat16_t;
using Acc  = float;
using TileShape    = cute::Shape<cute::_64, cute::_128, cute::_64>;
using ClusterShape = cute::Shape<cute::_1, cute::_2, cute::_1>;

using CollectiveEpilogue = typename cutlass::epilogue::collective::CollectiveBuilder<
    cutlass::arch::Sm90, cutlass::arch::OpClassTensorOp,
    TileShape, ClusterShape,
    cutlass::epilogue::collective::EpilogueTileAuto,
    Acc, Acc,
    ElemCD, cutlass::layout::RowMajor, 128 / cutlass::sizeof_bits<ElemCD>::value,
    ElemCD, cutlass::layout::RowMajor, 128 / cutlass::sizeof_bits<ElemCD>::value,
    cutlass::epilogue::collective::EpilogueScheduleAuto
  >::CollectiveOp;

using CollectiveMainloop = typename cutlass::gemm::collective::CollectiveBuilder<
    cutlass::arch::Sm90, cutlass::arch::OpClassTensorOp,
    ElemA, cutlass::layout::RowMajor, 128 / cutlass::sizeof_bits<ElemA>::value,
    ElemB, cutlass::layout::ColumnMajor, 128 / cutlass::sizeof_bits<ElemB>::value,
    Acc,
    TileShape, ClusterShape,
    cutlass::gemm::collective::StageCount<5>,
    cutlass::gemm::collective::KernelScheduleAuto
  >::CollectiveOp;

using GemmKernel = cutlass::gemm::kernel::GemmUniversal<
    cute::Shape<int,int,int,int>,
    CollectiveMainloop,
    CollectiveEpilogue
>;
using Gemm = cutlass::gemm::device::GemmUniversalAdapter<GemmKernel>;

// Force the device kernel symbol into the cubin without needing a host main.
auto* _anchor = &cutlass::device_kernel<GemmKernel>;


// ===== COMPILED SASS (sm_90a) =====

	.target	sm_90a

	.elftype	@"ET_EXEC"


//--------------------- .note.nv.tkinfo           --------------------------
	.section	.note.nv.tkinfo,"",@"SHT_NOTE"
	.sectionflags	@"SHF_NOTE_NV_TKINFO"
	.tkinfo
        /*0018*/ 	.word	0x00000002
        /*0030*/ 	.string	""
        /*0030*/ 	.string	"ptxas"
        /*0030*/ 	.string	"Cuda compilation tools, release 13.0, V13.0.88"
        /*0030*/ 	.string	"Build cuda_13.0.r13.0/compiler.36424714_0"
        /*0030*/ 	.string	"-arch sm_90a -m 64 "



//--------------------- .note.nv.cuinfo           --------------------------
	.section	.note.nv.cuinfo,"",@"SHT_NOTE"
	.sectionflags	@"SHF_NOTE_NV_CUINFO"
        /*0018*/ 	.short	0x0002
        /*001a*/ 	.short	0x005a
        /*001c*/ 	.short	0x0082
	.zero		2


//--------------------- .nv.info                  --------------------------
	.section	.nv.info,"",@"SHT_CUDA_INFO"
	.align	4


	//----- nvinfo : EIATTR_REGCOUNT
	.align		4
        /*0000*/ 	.byte	0x04, 0x2f
        /*0002*/ 	.short	(.L_15 - .L_14)
	.align		4
.L_14:
        /*0004*/ 	.word	index@(_ZN7cutlass13device_kernelINS_4gemm6kernel13GemmUniversalIN4cute5tupleIJiiiiEEENS1_10collective13CollectiveMmaINS1_34MainloopSm90TmaGmmaWarpSpecializedILi5ENS5_IJNS4_1CILi1EEENSA_ILi2EEESB_EEENS1_32KernelTmaWarpSpecializedPingpongEEENS5_IJNSA_ILi64EEENSA_ILi128EEESG_EEENS_10bfloat16_tENS5_IJlSB_lEEESJ_SK_NS4_8TiledMMAINS4_8MMA_AtomIJNS4_4SM904GMMA28MMA_64x128x16_F32BF16BF16_SSILNSO_5MajorE0ELSQ_0ELNSO_7ScaleInE1ELSR_1EEEEEENS4_6LayoutINS5_IJSB_SB_SB_EEENS5_IJNSA_ILi0EEESW_SW_EEEEENS5_IJNS4_10UnderscoreESZ_SZ_EEEEENS4_23SM90_TMA_LOAD_MULTICASTENS4_14ComposedLayoutINS4_7SwizzleILi3ELi4ELi3EEENS4_18smem_ptr_flag_bitsILi16EEENSU_INS5_IJNSA_ILi8EEESG_EEENS5_IJSG_SB_EEEEEEEvNS4_8identityENS4_13SM90_TMA_LOADES1C_vS1D_EENS_8epilogue10collective6detail29Sm90TmaWarpSpecializedAdapterINS1H_15DefaultEpilogueISJ_SK_SK_NS1G_6thread17LinearCombinationISJ_Li1EffLNS1L_9ScaleType4KindE0ELNS_15FloatRoundStyleE2ESJ_EENS1_15EpilogueDefaultEEEEEvvEEEEvNT_6ParamsE)
        /*0008*/ 	.word	0x000000a8


	//----- nvinfo : EIATTR_FRAME_SIZE
	.align		4
.L_15:
        /*000c*/ 	.byte	0x04, 0x11
        /*000e*/ 	.short	(.L_17 - .L_16)
	.align		4
.L_16:
        /*0010*/ 	.word	index@(_ZN7cutlass13device_kernelINS_4gemm6kernel13GemmUniversalIN4cute5tupleIJiiiiEEENS1_10collective13CollectiveMmaINS1_34MainloopSm90TmaGmmaWarpSpecializedILi5ENS5_IJNS4_1CILi1EEENSA_ILi2EEESB_EEENS1_32KernelTmaWarpSpecializedPingpongEEENS5_IJNSA_ILi64EEENSA_ILi128EEESG_EEENS_10bfloat16_tENS5_IJlSB_lEEESJ_SK_NS4_8TiledMMAINS4_8MMA_AtomIJNS4_4SM904GMMA28MMA_64x128x16_F32BF16BF16_SSILNSO_5MajorE0ELSQ_0ELNSO_7ScaleInE1ELSR_1EEEEEENS4_6LayoutINS5_IJSB_SB_SB_EEENS5_IJNSA_ILi0EEESW_SW_EEEEENS5_IJNS4_10UnderscoreESZ_SZ_EEEEENS4_23SM90_TMA_LOAD_MULTICASTENS4_14ComposedLayoutINS4_7SwizzleILi3ELi4ELi3EEENS4_18smem_ptr_flag_bitsILi16EEENSU_INS5_IJNSA_ILi8EEESG_EEENS5_IJSG_SB_EEEEEEEvNS4_8identityENS4_13SM90_TMA_LOADES1C_vS1D_EENS_8epilogue10collective6detail29Sm90TmaWarpSpecializedAdapterINS1H_15DefaultEpilogueISJ_SK_SK_NS1G_6thread17LinearCombinationISJ_Li1EffLNS1L_9ScaleType4KindE0ELNS_15FloatRoundStyleE2ESJ_EENS1_15EpilogueDefaultEEEEEvvEEEEvNT_6ParamsE)
        /*0014*/ 	.word	0x00000008


	//----- nvinfo : EIATTR_MIN_STACK_SIZE
	.align		4
.L_17:
        /*0018*/ 	.byte	0x04, 0x12
        /*001a*/ 	.short	(.L_19 - .L_18)
	.align		4
.L_18:
        /*001c*/ 	.word	index@(_ZN7cutlass13device_kernelINS_4gemm6kernel13GemmUniversalIN4cute5tupleIJiiiiEEENS1_10collective13CollectiveMmaINS1_34MainloopSm90TmaGmmaWarpSpecializedILi5ENS5_IJNS4_1CILi1EEENSA_ILi2EEESB_EEENS1_32KernelTmaWarpSpecializedPingpongEEENS5_IJNSA_ILi64EEENSA_ILi128EEESG_EEENS_10bfloat16_tENS5_IJlSB_lEEESJ_SK_NS4_8TiledMMAINS4_8MMA_AtomIJNS4_4SM904GMMA28MMA_64x128x16_F32BF16BF16_SSILNSO_5MajorE0ELSQ_0ELNSO_7ScaleInE1ELSR_1EEEEEENS4_6LayoutINS5_IJSB_SB_SB_EEENS5_IJNSA_ILi0EEESW_SW_EEEEENS5_IJNS4_10UnderscoreESZ_SZ_EEEEENS4_23SM90_TMA_LOAD_MULTICASTENS4_14ComposedLayoutINS4_7SwizzleILi3ELi4ELi3EEENS4_18smem_ptr_flag_bitsILi16EEENSU_INS5_IJNSA_ILi8EEESG_EEENS5_IJSG_SB_EEEEEEEvNS4_8identityENS4_13SM90_TMA_LOADES1C_vS1D_EENS_8epilogue10collective6detail29Sm90TmaWarpSpecializedAdapterINS1H_15DefaultEpilogueISJ_SK_SK_NS1G_6thread17LinearCombinationISJ_Li1EffLNS1L_9ScaleType4KindE0ELNS_15FloatRoundStyleE2ESJ_EENS1_15EpilogueDefaultEEEEEvvEEEEvNT_6ParamsE)
        /*0020*/ 	.word	0x00000008
.L_19:


//--------------------- .nv.compat                --------------------------
	.section	.nv.compat,"",@"SHT_CUDA_COMPAT_INFO"
	.align	4
        /*0000*/ 	.byte	0x02, 0x09, 0x01, 0x00, 0x02, 0x02, 0x04, 0x00, 0x02, 0x05, 0x05, 0x00, 0x03, 0x07, 0x01, 0x01
        /*0010*/ 	.byte	0x02, 0x03, 0x01, 0x00, 0x02, 0x06, 0x01, 0x00, 0x04, 0x0b, 0x08, 0x00, 0x00, 0x00, 0x00, 0x00
        /*0020*/ 	.byte	0x00, 0x00, 0x00, 0x00


//--------------------- .nv.info._ZN7cutlass13device_kernelINS_4gemm6kernel13GemmUniversalIN4cute5tupleIJiiiiEEENS1_10collective13CollectiveMmaINS1_34MainloopSm90TmaGmmaWarpSpecializedILi5ENS5_IJNS4_1CILi1EEENSA_ILi2EEESB_EEENS1_32KernelTmaWarpSpecializedPingpongEEENS5_IJNSA_ILi64EEENSA_ILi128EEESG_EEENS_10bfloat16_tENS5_IJlSB_lEEESJ_SK_NS4_8TiledMMAINS4_8MMA_AtomIJNS4_4SM904GMMA28MMA_64x128x16_F32BF16BF16_SSILNSO_5MajorE0ELSQ_0ELNSO_7ScaleInE1ELSR_1EEEEEENS4_6LayoutINS5_IJSB_SB_SB_EEENS5_IJNSA_ILi0EEESW_SW_EEEEENS5_IJNS4_10UnderscoreESZ_SZ_EEEEENS4_23SM90_TMA_LOAD_MULTICASTENS4_14ComposedLayoutINS4_7SwizzleILi3ELi4ELi3EEENS4_18smem_ptr_flag_bitsILi16EEENSU_INS5_IJNSA_ILi8EEESG_EEENS5_IJSG_SB_EEEEEEEvNS4_8identityENS4_13SM90_TMA_LOADES1C_vS1D_EENS_8epilogue10collective6detail29Sm90TmaWarpSpecializedAdapterINS1H_15DefaultEpilogueISJ_SK_SK_NS1G_6thread17LinearCombinationISJ_Li1EffLNS1L_9ScaleType4KindE0ELNS_15FloatRoundStyleE2ESJ_EENS1_15EpilogueDefaultEEEEEvvEEEEvNT_6ParamsE --------------------------
	.section	.nv.info._ZN7cutlass13device_kernelINS_4gemm6kernel13GemmUniversalIN4cute5tupleIJiiiiEEENS1_10collective13CollectiveMmaINS1_34MainloopSm90TmaGmmaWarpSpecializedILi5ENS5_IJNS4_1CILi1EEENSA_ILi2EEESB_EEENS1_32KernelTmaWarpSpecializedPingpongEEENS5_IJNSA_ILi64EEENSA_ILi128EEESG_EEENS_10bfloat16_tENS5_IJlSB_lEEESJ_SK_NS4_8TiledMMAINS4_8MMA_AtomIJNS4_4SM904GMMA28MMA_64x128x16_F32BF16BF16_SSILNSO_5MajorE0ELSQ_0ELNSO_7ScaleInE1ELSR_1EEEEEENS4_6LayoutINS5_IJSB_SB_SB_EEENS5_IJNSA_ILi0EEESW_SW_EEEEENS5_IJNS4_10UnderscoreESZ_SZ_EEEEENS4_23SM90_TMA_LOAD_MULTICASTENS4_14ComposedLayoutINS4_7SwizzleILi3ELi4ELi3EEENS4_18smem_ptr_flag_bitsILi16EEENSU_INS5_IJNSA_ILi8EEESG_EEENS5_IJSG_SB_EEEEEEEvNS4_8identityENS4_13SM90_TMA_LOADES1C_vS1D_EENS_8epilogue10collective6detail29Sm90TmaWarpSpecializedAdapterINS1H_15DefaultEpilogueISJ_SK_SK_NS1G_6thread17LinearCombinationISJ_Li1EffLNS1L_9ScaleType4KindE0ELNS_15FloatRoundStyleE2ESJ_EENS1_15EpilogueDefaultEEEEEvvEEEEvNT_6ParamsE,"",@"SHT_CUDA_INFO"
	.sectionflags	@""
	.align	4


	//----- nvinfo : EIATTR_CUDA_API_VERSION
	.align		4
        /*0000*/ 	.byte	0x04, 0x37
        /*0002*/ 	.short	(.L_21 - .L_20)
.L_20:
        /*0004*/ 	.word	0x00000082


	//----- nvinfo : EIATTR_KPARAM_INFO
	.align		4
.L_21:
        /*0008*/ 	.byte	0x04, 0x17
        /*000a*/ 	.short	(.L_23 - .L_22)
.L_22:
        /*000c*/ 	.word	0x00000000
        /*0010*/ 	.short	0x0000
        /*0012*/ 	.short	0x0070
        /*0014*/ 	.byte	0x00, 0xf0, 0x01, 0x10


	//----- nvinfo : EIATTR_SPARSE_MMA_MASK
	.align		4
.L_23:
        /*0018*/ 	.byte	0x03, 0x50
        /*001a*/ 	.short	0x0000


	//----- nvinfo : EIATTR_MAXREG_COUNT
	.align		4
        /*001c*/ 	.byte	0x03, 0x1b
        /*001e*/ 	.short	0x00a8


	//----- nvinfo : EIATTR_NUM_BARRIERS
	.align		4
        /*0020*/ 	.byte	0x02, 0x4c
        /*0022*/ 	.byte	0x01
	.zero		1


	//----- nvinfo : EIATTR_EXTERNS
	.align		4
        /*0024*/ 	.byte	0x04, 0x0f
        /*0026*/ 	.short	(.L_25 - .L_24)


	//   ....[0]....
	.align		4
.L_24:
        /*0028*/ 	.word	index@(__assertfail)


	//----- nvinfo : EIATTR_ANNOTATIONS
	.align		4
.L_25:
        /*002c*/ 	.byte	0x04, 0x55
        /*002e*/ 	.short	(.L_27 - .L_26)


	//   ....[0]....
.L_26:
        /*0030*/ 	.word	0x00000001
        /*0034*/ 	.byte	0x60, 0x0d, 0x00, 0x00, 0x01, 0x00, 0x00, 0x00, 0x10, 0x14, 0x00, 0x00, 0x01, 0x00, 0x00, 0x00
        /*0044*/ 	.byte	0x10, 0x63, 0x00, 0x00, 0x01, 0x00, 0x00, 0x00, 0x40, 0x6f, 0x00, 0x00


	//----- nvinfo : EIATTR_MERCURY_ISA_VERSION
	.align		4
.L_27:
        /*0050*/ 	.byte	0x03, 0x5f
        /*0052*/ 	.short	0x0101


	//----- nvinfo : EIATTR_INT_WARP_WIDE_INSTR_OFFSETS
	.align		4
        /*0054*/ 	.byte	0x04, 0x31
        /*0056*/ 	.short	(.L_29 - .L_28)


	//   ....[0]....
.L_28:
        /*0058*/ 	.word	0x00000520


	//   ....[1]....
        /*005c*/ 	.word	0x00000560


	//   ....[2]....
        /*0060*/ 	.word	0x00000690


	//   ....[3]....
        /*0064*/ 	.word	0x000006a0


	//   ....[4]....
        /*0068*/ 	.word	0x000006b0


	//   ....[5]....
        /*006c*/ 	.word	0x000006c0


	//   ....[6]....
        /*0070*/ 	.word	0x00000780


	//   ....[7]....
        /*0074*/ 	.word	0x000007c0


	//   ....[8]....
        /*0078*/ 	.word	0x000020d0


	//----- nvinfo : EIATTR_COOP_GROUP_MASK_REGIDS
	.align		4
.L_29:
        /*007c*/ 	.byte	0x04, 0x29
        /*007e*/ 	.short	(.L_31 - .L_30)


	//   ....[0]....
.L_30:
        /*0080*/ 	.word	0xffffffff


	//   ....[1]....
        /*0084*/ 	.word	0xffffffff


	//   ....[2]....
        /*0088*/ 	.word	0xffffffff


	//   ....[3]....
        /*008c*/ 	.word	0xffffffff


	//   ....[4]....
        /*0090*/ 	.word	0xffffffff


	//   ....[5]....
        /*0094*/ 	.word	0xffffffff


	//   ....[6]....
        /*0098*/ 	.word	0xffffffff


	//----- nvinfo : EIATTR_COOP_GROUP_INSTR_OFFSETS
	.align		4
.L_31:
        /*009c*/ 	.byte	0x04, 0x28
        /*009e*/ 	.short	(.L_33 - .L_32)


	//   ....[0]....
.L_32:
        /*00a0*/ 	.word	0x00000070


	//   ....[1]....
        /*00a4*/ 	.word	0x00000080


	//   ....[2]....
        /*00a8*/ 	.word	0x00000140


	//   ....[3]....
        /*00ac*/ 	.word	0x00000300


	//   ....[4]....
        /*00b0*/ 	.word	0x00000340


	//   ....[5]....
        /*00b4*/ 	.word	0x000003d0


	//   ....[6]....
        /*00b8*/ 	.word	0x00000910


	//----- nvinfo : EIATTR_REG_RECONFIG
	.align		4
.L_33:
        /*00bc*/ 	.byte	0x01, 0x54
	.zero		2


	//----- nvinfo : EIATTR_SYSCALL_OFFSETS
	.align		4
        /*00c0*/ 	.byte	0x04, 0x46
        /*00c2*/ 	.short	(.L_35 - .L_34)


	//   ....[0]....
.L_34:
        /*00c4*/ 	.word	0x00001880


	//----- nvinfo : EIATTR_MBARRIER_INSTR_OFFSETS
	.align		4
.L_35:
        /*00c8*/ 	.byte	0x04, 0x39
        /*00ca*/ 	.short	(.L_37 - .L_36)


	//   ....[0]....
.L_36:
        /*00cc*/ 	.word	0x00000250
        /*00d0*/ 	.word	0x000000ff
        /*00d4*/ 	.word	0x00000000
        /*00d8*/ 	.short	0x0100
        /*00da*/ 	.byte	0x08
	.zero		1


	//   ....[1]....
        /*00dc*/ 	.word	0x00000260
        /*00e0*/ 	.word	0x000000ff
        /*00e4*/ 	.word	0x00000028
        /*00e8*/ 	.short	0x0100
        /*00ea*/ 	.byte	0x08
	.zero		1


	//   ....[2]....
        /*00ec*/ 	.word	0x00000270
        /*00f0*/ 	.word	0x000000ff
        /*00f4*/ 	.word	0x00000008
        /*00f8*/ 	.short	0x0100
        /*00fa*/ 	.byte	0x08
	.zero		1


	//   ....[3]....
        /*00fc*/ 	.word	0x00000280
        /*0100*/ 	.word	0x000000ff
        /*0104*/ 	.word	0x00000030
        /*0108*/ 	.short	0x0100
        /*010a*/ 	.byte	0x08
	.zero		1


	//   ....[4]....
        /*010c*/ 	.word	0x00000290
        /*0110*/ 	.word	0x000000ff
        /*0114*/ 	.word	0x00000010
        /*0118*/ 	.short	0x0100
        /*011a*/ 	.byte	0x08
	.zero		1


	//   ....[5]....
        /*011c*/ 	.word	0x000002a0
        /*0120*/ 	.word	0x000000ff
        /*0124*/ 	.word	0x00000038
        /*0128*/ 	.short	0x0100
        /*012a*/ 	.byte	0x08
	.zero		1


	//   ....[6]....
        /*012c*/ 	.word	0x000002b0
        /*0130*/ 	.word	0x000000ff
        /*0134*/ 	.word	0x00000018
        /*0138*/ 	.short	0x0100
        /*013a*/ 	.byte	0x08
	.zero		1


	//   ....[7]....
        /*013c*/ 	.word	0x000002c0
        /*0140*/ 	.word	0x000000ff
        /*0144*/ 	.word	0x00000040
        /*0148*/ 	.short	0x0100
        /*014a*/ 	.byte	0x08
	.zero		1


	//   ....[8]....
        /*014c*/ 	.word	0x000002d0
        /*0150*/ 	.word	0x000000ff
        /*0154*/ 	.word	0x00000020
        /*0158*/ 	.short	0x0100
        /*015a*/ 	.byte	0x08
	.zero		1


	//   ....[9]....
        /*015c*/ 	.word	0x000002e0
        /*0160*/ 	.word	0x000000ff
        /*0164*/ 	.word	0x00000048
        /*0168*/ 	.short	0x0100
        /*016a*/ 	.byte	0x08
	.zero		1


	//   ....[10]....
        /*016c*/ 	.word	0x000007f0
        /*0170*/ 	.word	0x000000ff
        /*0174*/ 	.word	0x00000080
        /*0178*/ 	.short	0x0100
        /*017a*/ 	.byte	0x08
	.zero		1


	//   ....[11]....
        /*017c*/ 	.word	0x00000870
        /*0180*/ 	.word	0x000000ff
        /*0184*/ 	.word	0x00000088
        /*0188*/ 	.short	0x0100
        /*018a*/ 	.byte	0x08
	.zero		1


	//   ....[12]....
        /*018c*/ 	.word	0x00000890
        /*0190*/ 	.word	0x000000ff
        /*0194*/ 	.word	0x00000060
        /*0198*/ 	.short	0x0100
        /*019a*/ 	.byte	0x09
	.zero		1


	//   ....[13]....
        /*019c*/ 	.word	0x000008a0
        /*01a0*/ 	.word	0x000000ff
        /*01a4*/ 	.word	0x00000068
        /*01a8*/ 	.short	0x0100
        /*01aa*/ 	.byte	0x09
	.zero		1


	//   ....[14]....
        /*01ac*/ 	.word	0x000008b0
        /*01b0*/ 	.word	0x000000ff
        /*01b4*/ 	.word	0x00000070
        /*01b8*/ 	.short	0x0100
        /*01ba*/ 	.byte	0x09
	.zero		1


	//   ....[15]....
        /*01bc*/ 	.word	0x000008c0
        /*01c0*/ 	.word	0x000000ff
        /*01c4*/ 	.word	0x00000078
        /*01c8*/ 	.short	0x0100
        /*01ca*/ 	.byte	0x09
	.zero		1


	//   ....[16]....
        /*01cc*/ 	.word	0x00001740
        /*01d0*/ 	.word	0x000000ff
        /*01d4*/ 	.word	0xfffffff8
        /*01d8*/ 	.short	0x010a
        /*01da*/ 	.byte	0x2b
	.zero		1


	//   ....[17]....
        /*01dc*/ 	.word	0x00001900
        /*01e0*/ 	.word	0x00000003
        /*01e4*/ 	.word	0x00000000
        /*01e8*/ 	.short	0x010a
        /*01ea*/ 	.byte	0x3f
	.zero		1


	//   ....[18]....
        /*01ec*/ 	.word	0x00001960
        /*01f0*/ 	.word	0x00000003
        /*01f4*/ 	.word	0x00000000
        /*01f8*/ 	.short	0x010a
        /*01fa*/ 	.byte	0x3f
	.zero		1


	//   ....[19]....
        /*01fc*/ 	.word	0x00001cc0
        /*0200*/ 	.word	0x000000ff
        /*0204*/ 	.word	0x00000000
        /*0208*/ 	.short	0x010a
        /*020a*/ 	.byte	0x04
	.zero		1


	//   ....[20]....
        /*020c*/ 	.word	0x00001d00
        /*0210*/ 	.word	0x000000ff
        /*0214*/ 	.word	0x00000000
        /*0218*/ 	.short	0x010a
        /*021a*/ 	.byte	0x04
	.zero		1


	//   ....[21]....
        /*021c*/ 	.word	0x00001f60
        /*0220*/ 	.word	0x00000005
        /*0224*/ 	.word	0x00000000
        /*0228*/ 	.short	0x0101
        /*022a*/ 	.byte	0x3f
	.zero		1


	//   ....[22]....
        /*022c*/ 	.word	0x00002070
        /*0230*/ 	.word	0x00000003
        /*0234*/ 	.word	0x00000000
        /*0238*/ 	.short	0x0101
        /*023a*/ 	.byte	0x2e
	.zero		1


	//   ....[23]....
        /*023c*/ 	.word	0x00002170
        /*0240*/ 	.word	0x00000003
        /*0244*/ 	.word	0x00000000
        /*0248*/ 	.short	0x0101
        /*024a*/ 	.byte	0x3f
	.zero		1


	//   ....[24]....
        /*024c*/ 	.word	0x000021f0
        /*0250*/ 	.word	0x000000ff
        /*0254*/ 	.word	0x00000008
        /*0258*/ 	.short	0x010a
        /*025a*/ 	.byte	0x2b
	.zero		1


	//   ....[25]....
        /*025c*/ 	.word	0x00006350
        /*0260*/ 	.word	0x00000000
        /*0264*/ 	.word	0x00000000
        /*0268*/ 	.short	0x0101
        /*026a*/ 	.byte	0x2e
	.zero		1


	//   ....[26]....
        /*026c*/ 	.word	0x00006c80
        /*0270*/ 	.word	0x0000000e
        /*0274*/ 	.word	0x00000028
        /*0278*/ 	.short	0x010a
        /*027a*/ 	.byte	0x3f
	.zero		1


	//   ....[27]....
        /*027c*/ 	.word	0x00007070
        /*0280*/ 	.word	0x00000006
        /*0284*/ 	.word	0x00000088
        /*0288*/ 	.short	0x0101
        /*028a*/ 	.byte	0x3f
	.zero		1


	//   ....[28]....
        /*028c*/ 	.word	0x00007790
        /*0290*/ 	.word	0x00000007
        /*0294*/ 	.word	0x00000000
        /*0298*/ 	.short	0x010a
        /*029a*/ 	.byte	0x3f
	.zero		1


	//   ....[29]....
        /*029c*/ 	.word	0x00007810
        /*02a0*/ 	.word	0x00000006
        /*02a4*/ 	.word	0x00000000
        /*02a8*/ 	.short	0x010a
        /*02aa*/ 	.byte	0x3f
	.zero		1


	//   ....[30]....
        /*02ac*/ 	.word	0x000078a0
        /*02b0*/ 	.word	0x00000007
        /*02b4*/ 	.word	0x00000000
        /*02b8*/ 	.short	0x010a
        /*02ba*/ 	.byte	0x3f
	.zero		1


	//   ....[31]....
        /*02bc*/ 	.word	0x00007930
        /*02c0*/ 	.word	0x00000006
        /*02c4*/ 	.word	0x00000000
        /*02c8*/ 	.short	0x010a
        /*02ca*/ 	.byte	0x3f
	.zero		1


	//   ....[32]....
        /*02cc*/ 	.word	0x000079c0
        /*02d0*/ 	.word	0x00000005
        /*02d4*/ 	.word	0x00000000
        /*02d8*/ 	.short	0x010a
        /*02da*/ 	.byte	0x3f
	.zero		1


	//   ....[33]....
        /*02dc*/ 	.word	0x00007a30
        /*02e0*/ 	.word	0x00000003
        /*02e4*/ 	.word	0xfffffff8
        /*02e8*/ 	.short	0x010a
        /*02ea*/ 	.byte	0x3f
	.zero		1


	//   ....[34]....
        /*02ec*/ 	.word	0x00007a80
        /*02f0*/ 	.word	0x00000003
        /*02f4*/ 	.word	0x00000000
        /*02f8*/ 	.short	0x010a
        /*02fa*/ 	.byte	0x3f
	.zero		1


	//   ....[35]....
        /*02fc*/ 	.word	0x00007ae0
        /*0300*/ 	.word	0x00000005
        /*0304*/ 	.word	0x00000000
        /*0308*/ 	.short	0x010a
        /*030a*/ 	.byte	0x3f
	.zero		1


	//   ....[36]....
        /*030c*/ 	.word	0x00007b40
        /*0310*/ 	.word	0x00000003
        /*0314*/ 	.word	0x00000008
        /*0318*/ 	.short	0x010a
        /*031a*/ 	.byte	0x3f
	.zero		1


	//   ....[37]....
        /*031c*/ 	.word	0x00007c10
        /*0320*/ 	.word	0x0000000e
        /*0324*/ 	.word	0x00000028
        /*0328*/ 	.short	0x010a
        /*032a*/ 	.byte	0x3f
	.zero		1


	//   ....[38]....
        /*032c*/ 	.word	0x00007ce0
        /*0330*/ 	.word	0x00000007
        /*0334*/ 	.word	0x00000000
        /*0338*/ 	.short	0x010a
        /*033a*/ 	.byte	0x3f
	.zero		1


	//   ....[39]....
        /*033c*/ 	.word	0x00007d30
        /*0340*/ 	.word	0x00000006
        /*0344*/ 	.word	0x00000000
        /*0348*/ 	.short	0x010a
        /*034a*/ 	.byte	0x3f
	.zero		1


	//   ....[40]....
        /*034c*/ 	.word	0x00007d80
        /*0350*/ 	.word	0x00000007
        /*0354*/ 	.word	0x00000000
        /*0358*/ 	.short	0x010a
        /*035a*/ 	.byte	0x3f
	.zero		1


	//   ....[41]....
        /*035c*/ 	.word	0x00007dd0
        /*0360*/ 	.word	0x00000006
        /*0364*/ 	.word	0x00000000
        /*0368*/ 	.short	0x010a
        /*036a*/ 	.byte	0x3f
	.zero		1


	//----- nvinfo : EIATTR_NUM_MBARRIERS
	.align		4
.L_37:
        /*036c*/ 	.byte	0x03, 0x38
        /*036e*/ 	.short	0x0010


	//----- nvinfo : EIATTR_EXIT_INSTR_OFFSETS
	.align		4
        /*0370*/ 	.byte	0x04, 0x1c
        /*0372*/ 	.short	(.L_39 - .L_38)


	//   ....[0]....
.L_38:
        /*0374*/ 	.word	0x000013a0


	//   ....[1]....
        /*0378*/ 	.word	0x00001400


	//   ....[2]....
        /*037c*/ 	.word	0x00006970


	//   ....[3]....
        /*0380*/ 	.word	0x000069a0


	//   ....[4]....
        /*0384*/ 	.word	0x00007a10


	//----- nvinfo : EIATTR_MAX_THREADS
	.align		4
.L_39:
        /*0388*/ 	.byte	0x04, 0x05
        /*038a*/ 	.short	(.L_41 - .L_40)
.L_40:
        /*038c*/ 	.word	0x00000180
        /*0390*/ 	.word	0x00000001
        /*0394*/ 	.word	0x00000001


	//----- nvinfo : EIATTR_CRS_STACK_SIZE
	.align		4
.L_41:
        /*0398*/ 	.byte	0x04, 0x1e
        /*039a*/ 	.short	(.L_43 - .L_42)
.L_42:
        /*039c*/ 	.word	0x00000000


	//----- nvinfo : EIATTR_CBANK_PARAM_SIZE
	.align		4
.L_43:
        /*03a0*/ 	.byte	0x03, 0x19
        /*03a2*/ 	.short	0x0470


	//----- nvinfo : EIATTR_PARAM_CBANK
	.align		4
        /*03a4*/ 	.byte	0x04, 0x0a
        /*03a6*/ 	.short	(.L_45 - .L_44)
	.align		4
.L_44:
        /*03a8*/ 	.word	index@(.nv.constant0._ZN7cutlass13device_kernelINS_4gemm6kernel13GemmUniversalIN4cute5tupleIJiiiiEEENS1_10collective13CollectiveMmaINS1_34MainloopSm90TmaGmmaWarpSpecializedILi5ENS5_IJNS4_1CILi1EEENSA_ILi2EEESB_EEENS1_32KernelTmaWarpSpecializedPingpongEEENS5_IJNSA_ILi64EEENSA_ILi128EEESG_EEENS_10bfloat16_tENS5_IJlSB_lEEESJ_SK_NS4_8TiledMMAINS4_8MMA_AtomIJNS4_4SM904GMMA28MMA_64x128x16_F32BF16BF16_SSILNSO_5MajorE0ELSQ_0ELNSO_7ScaleInE1ELSR_1EEEEEENS4_6LayoutINS5_IJSB_SB_SB_EEENS5_IJNSA_ILi0EEESW_SW_EEEEENS5_IJNS4_10UnderscoreESZ_SZ_EEEEENS4_23SM90_TMA_LOAD_MULTICASTENS4_14ComposedLayoutINS4_7SwizzleILi3ELi4ELi3EEENS4_18smem_ptr_flag_bitsILi16EEENSU_INS5_IJNSA_ILi8EEESG_EEENS5_IJSG_SB_EEEEEEEvNS4_8identityENS4_13SM90_TMA_LOADES1C_vS1D_EENS_8epilogue10collective6detail29Sm90TmaWarpSpecializedAdapterINS1H_15DefaultEpilogueISJ_SK_SK_NS1G_6thread17LinearCombinationISJ_Li1EffLNS1L_9ScaleType4KindE0ELNS_15FloatRoundStyleE2ESJ_EENS1_15EpilogueDefaultEEEEEvvEEEEvNT_6ParamsE)
        /*03ac*/ 	.short	0x0210
        /*03ae*/ 	.short	0x0470


	//----- nvinfo : EIATTR_SW_WAR
	.align		4
.L_45:
        /*03b0*/ 	.byte	0x04, 0x36
        /*03b2*/ 	.short	(.L_47 - .L_46)
.L_46:
        /*03b4*/ 	.word	0x00000008
.L_47:


//--------------------- .nv.callgraph             --------------------------
	.section	.nv.callgraph,"",@"SHT_CUDA_CALLGRAPH"
	.align	4
	.sectionentsize	8
	.align		4
        /*0000*/ 	.word	0x00000000
	.align		4
        /*0004*/ 	.word	0xffffffff
	.align		4
        /*0008*/ 	.word	index@(_ZN7cutlass13device_kernelINS_4gemm6kernel13GemmUniversalIN4cute5tupleIJiiiiEEENS1_10collective13CollectiveMmaINS1_34MainloopSm90TmaGmmaWarpSpecializedILi5ENS5_IJNS4_1CILi1EEENSA_ILi2EEESB_EEENS1_32KernelTmaWarpSpecializedPingpongEEENS5_IJNSA_ILi64EEENSA_ILi128EEESG_EEENS_10bfloat16_tENS5_IJlSB_lEEESJ_SK_NS4_8TiledMMAINS4_8MMA_AtomIJNS4_4SM904GMMA28MMA_64x128x16_F32BF16BF16_SSILNSO_5MajorE0ELSQ_0ELNSO_7ScaleInE1ELSR_1EEEEEENS4_6LayoutINS5_IJSB_SB_SB_EEENS5_IJNSA_ILi0EEESW_SW_EEEEENS5_IJNS4_10UnderscoreESZ_SZ_EEEEENS4_23SM90_TMA_LOAD_MULTICASTENS4_14ComposedLayoutINS4_7SwizzleILi3ELi4ELi3EEENS4_18smem_ptr_flag_bitsILi16EEENSU_INS5_IJNSA_ILi8EEESG_EEENS5_IJSG_SB_EEEEEEEvNS4_8identityENS4_13SM90_TMA_LOADES1C_vS1D_EENS_8epilogue10collective6detail29Sm90TmaWarpSpecializedAdapterINS1H_15DefaultEpilogueISJ_SK_SK_NS1G_6thread17LinearCombinationISJ_Li1EffLNS1L_9ScaleType4KindE0ELNS_15FloatRoundStyleE2ESJ_EENS1_15EpilogueDefaultEEEEEvvEEEEvNT_6ParamsE)
	.align		4
        /*000c*/ 	.word	index@(__assertfail)
	.align		4
        /*0010*/ 	.word	0x00000000
	.align		4
        /*0014*/ 	.word	0xfffffffe
	.align		4
        /*0018*/ 	.word	0x00000000
	.align		4
        /*001c*/ 	.word	0xfffffffd
	.align		4
        /*0020*/ 	.word	0x00000000
	.align		4
        /*0024*/ 	.word	0xfffffffc


//--------------------- .nv.constant4             --------------------------
	.section	.nv.constant4,"a",@progbits
	.align	8
	.align		8
.nv.constant4:
        /*0000*/ 	.dword	__assertfail
	.align		8
        /*0008*/ 	.dword	__unnamed_1
	.align		8
        /*0010*/ 	.dword	_ZN39_INTERNAL_e2191be2_4_k_cu_0a49af1c_32584cuda3std3__45__cpo5beginE
	.align		8
        /*0018*/ 	.dword	_ZN39_INTERNAL_e2191be2_4_k_cu_0a49af1c_32584cuda3std3__45__cpo3endE
	.align		8
        /*0020*/ 	.dword	_ZN39_INTERNAL_e2191be2_4_k_cu_0a49af1c_32584cuda3std3__45__cpo6cbeginE
	.align		8
        /*0028*/ 	.dword	_ZN39_INTERNAL_e2191be2_4_k_cu_0a49af1c_32584cuda3std3__45__cpo4cendE
	.align		8
        /*0030*/ 	.dword	_ZN39_INTERNAL_e2191be2_4_k_cu_0a49af1c_32584cuda3std3__441_GLOBAL__N__e2191be2_4_k_cu_0a49af1c_32586ignoreE
	.align		8
        /*0038*/ 	.dword	_ZN39_INTERNAL_e2191be2_4_k_cu_0a49af1c_32584cuda3std3__419piecewise_constructE
	.align		8
        /*0040*/ 	.dword	_ZN39_INTERNAL_e2191be2_4_k_cu_0a49af1c_32584cuda3std3__48in_placeE
	.align		8
        /*0048*/ 	.dword	_ZN39_INTERNAL_e2191be2_4_k_cu_0a49af1c_32584cuda3std6ranges3__45__cpo4swapE
	.align		8
        /*0050*/ 	.dword	_ZN39_INTERNAL_e2191be2_4_k_cu_0a49af1c_32584cuda3std6ranges3__45__cpo9iter_moveE
	.align		8
        /*0058*/ 	.dword	_ZN39_INTERNAL_e2191be2_4_k_cu_0a49af1c_32584cute7productE
	.align		8
        /*0060*/ 	.dword	_ZN39_INTERNAL_e2191be2_4_k_cu_0a49af1c_32584cute1_E
	.align		8
        /*0068*/ 	.dword	$str$22
	.align		8
        /*0070*/ 	.dword	$str$23


//--------------------- .text._ZN7cutlass13device_kernelINS_4gemm6kernel13GemmUniversalIN4cute5tupleIJiiiiEEENS1_10collective13CollectiveMmaINS1_34MainloopSm90TmaGmmaWarpSpecializedILi5ENS5_IJNS4_1CILi1EEENSA_ILi2EEESB_EEENS1_32KernelTmaWarpSpecializedPingpongEEENS5_IJNSA_ILi64EEENSA_ILi128EEESG_EEENS_10bfloat16_tENS5_IJlSB_lEEESJ_SK_NS4_8TiledMMAINS4_8MMA_AtomIJNS4_4SM904GMMA28MMA_64x128x16_F32BF16BF16_SSILNSO_5MajorE0ELSQ_0ELNSO_7ScaleInE1ELSR_1EEEEEENS4_6LayoutINS5_IJSB_SB_SB_EEENS5_IJNSA_ILi0EEESW_SW_EEEEENS5_IJNS4_10UnderscoreESZ_SZ_EEEEENS4_23SM90_TMA_LOAD_MULTICASTENS4_14ComposedLayoutINS4_7SwizzleILi3ELi4ELi3EEENS4_18smem_ptr_flag_bitsILi16EEENSU_INS5_IJNSA_ILi8EEESG_EEENS5_IJSG_SB_EEEEEEEvNS4_8identityENS4_13SM90_TMA_LOADES1C_vS1D_EENS_8epilogue10collective6detail29Sm90TmaWarpSpecializedAdapterINS1H_15DefaultEpilogueISJ_SK_SK_NS1G_6thread17LinearCombinationISJ_Li1EffLNS1L_9ScaleType4KindE0ELNS_15FloatRoundStyleE2ESJ_EENS1_15EpilogueDefaultEEEEEvvEEEEvNT_6ParamsE --------------------------
	.section	.text._ZN7cutlass13device_kernelINS_4gemm6kernel13GemmUniversalIN4cute5tupleIJiiiiEEENS1_10collective13CollectiveMmaINS1_34MainloopSm90TmaGmmaWarpSpecializedILi5ENS5_IJNS4_1CILi1EEENSA_ILi2EEESB_EEENS1_32KernelTmaWarpSpecializedPingpongEEENS5_IJNSA_ILi64EEENSA_ILi128EEESG_EEENS_10bfloat16_tENS5_IJlSB_lEEESJ_SK_NS4_8TiledMMAINS4_8MMA_AtomIJNS4_4SM904GMMA28MMA_64x128x16_F32BF16BF16_SSILNSO_5MajorE0ELSQ_0ELNSO_7ScaleInE1ELSR_1EEEEEENS4_6LayoutINS5_IJSB_SB_SB_EEENS5_IJNSA_ILi0EEESW_SW_EEEEENS5_IJNS4_10UnderscoreESZ_SZ_EEEEENS4_23SM90_TMA_LOAD_MULTICASTENS4_14ComposedLayoutINS4_7SwizzleILi3ELi4ELi3EEENS4_18smem_ptr_flag_bitsILi16EEENSU_INS5_IJNSA_ILi8EEESG_EEENS5_IJSG_SB_EEEEEEEvNS4_8identityENS4_13SM90_TMA_LOADES1C_vS1D_EENS_8epilogue10collective6detail29Sm90TmaWarpSpecializedAdapterINS1H_15DefaultEpilogueISJ_SK_SK_NS1G_6thread17LinearCombinationISJ_Li1EffLNS1L_9ScaleType4KindE0ELNS_15FloatRoundStyleE2ESJ_EENS1_15EpilogueDefaultEEEEEvvEEEEvNT_6ParamsE,"ax",@progbits
	.align	128
.text._ZN7cutlass13device_kernelINS_4gemm6kernel13GemmUniversalIN4cute5tupleIJiiiiEEENS1_10collective13CollectiveMmaINS1_34MainloopSm90TmaGmmaWarpSpecializedILi5ENS5_IJNS4_1CILi1EEENSA_ILi2EEESB_EEENS1_32KernelTmaWarpSpecializedPingpongEEENS5_IJNSA_ILi64EEENSA_ILi128EEESG_EEENS_10bfloat16_tENS5_IJlSB_lEEESJ_SK_NS4_8TiledMMAINS4_8MMA_AtomIJNS4_4SM904GMMA28MMA_64x128x16_F32BF16BF16_SSILNSO_5MajorE0ELSQ_0ELNSO_7ScaleInE1ELSR_1EEEEEENS4_6LayoutINS5_IJSB_SB_SB_EEENS5_IJNSA_ILi0EEESW_SW_EEEEENS5_IJNS4_10UnderscoreESZ_SZ_EEEEENS4_23SM90_TMA_LOAD_MULTICASTENS4_14ComposedLayoutINS4_7SwizzleILi3ELi4ELi3EEENS4_18smem_ptr_flag_bitsILi16EEENSU_INS5_IJNSA_ILi8EEESG_EEENS5_IJSG_SB_EEEEEEEvNS4_8identityENS4_13SM90_TMA_LOADES1C_vS1D_EENS_8epilogue10collective6detail29Sm90TmaWarpSpecializedAdapterINS1H_15DefaultEpilogueISJ_SK_SK_NS1G_6thread17LinearCombinationISJ_Li1EffLNS1L_9ScaleType4KindE0ELNS_15FloatRoundStyleE2ESJ_EENS1_15EpilogueDefaultEEEEEvvEEEEvNT_6ParamsE:
        .type           _ZN7cutlass13device_kernelINS_4gemm6kernel13GemmUniversalIN4cute5tupleIJiiiiEEENS1_10collective13CollectiveMmaINS1_34MainloopSm90TmaGmmaWarpSpecializedILi5ENS5_IJNS4_1CILi1EEENSA_ILi2EEESB_EEENS1_32KernelTmaWarpSpecializedPingpongEEENS5_IJNSA_ILi64EEENSA_ILi128EEESG_EEENS_10bfloat16_tENS5_IJlSB_lEEESJ_SK_NS4_8TiledMMAINS4_8MMA_AtomIJNS4_4SM904GMMA28MMA_64x128x16_F32BF16BF16_SSILNSO_5MajorE0ELSQ_0ELNSO_7ScaleInE1ELSR_1EEEEEENS4_6LayoutINS5_IJSB_SB_SB_EEENS5_IJNSA_ILi0EEESW_SW_EEEEENS5_IJNS4_10UnderscoreESZ_SZ_EEEEENS4_23SM90_TMA_LOAD_MULTICASTENS4_14ComposedLayoutINS4_7SwizzleILi3ELi4ELi3EEENS4_18smem_ptr_flag_bitsILi16EEENSU_INS5_IJNSA_ILi8EEESG_EEENS5_IJSG_SB_EEEEEEEvNS4_8identityENS4_13SM90_TMA_LOADES1C_vS1D_EENS_8epilogue10collective6detail29Sm90TmaWarpSpecializedAdapterINS1H_15DefaultEpilogueISJ_SK_SK_NS1G_6thread17LinearCombinationISJ_Li1EffLNS1L_9ScaleType4KindE0ELNS_15FloatRoundStyleE2ESJ_EENS1_15EpilogueDefaultEEEEEvvEEEEvNT_6ParamsE,@function
        .size           _ZN7cutlass13device_kernelINS_4gemm6kernel13GemmUniversalIN4cute5tupleIJiiiiEEENS1_10collective13CollectiveMmaINS1_34MainloopSm90TmaGmmaWarpSpecializedILi5ENS5_IJNS4_1CILi1EEENSA_ILi2EEESB_EEENS1_32KernelTmaWarpSpecializedPingpongEEENS5_IJNSA_ILi64EEENSA_ILi128EEESG_EEENS_10bfloat16_tENS5_IJlSB_lEEESJ_SK_NS4_8TiledMMAINS4_8MMA_AtomIJNS4_4SM904GMMA28MMA_64x128x16_F32BF16BF16_SSILNSO_5MajorE0ELSQ_0ELNSO_7ScaleInE1ELSR_1EEEEEENS4_6LayoutINS5_IJSB_SB_SB_EEENS5_IJNSA_ILi0EEESW_SW_EEEEENS5_IJNS4_10UnderscoreESZ_SZ_EEEEENS4_23SM90_TMA_LOAD_MULTICASTENS4_14ComposedLayoutINS4_7SwizzleILi3ELi4ELi3EEENS4_18smem_ptr_flag_bitsILi16EEENSU_INS5_IJNSA_ILi8EEESG_EEENS5_IJSG_SB_EEEEEEEvNS4_8identityENS4_13SM90_TMA_LOADES1C_vS1D_EENS_8epilogue10collective6detail29Sm90TmaWarpSpecializedAdapterINS1H_15DefaultEpilogueISJ_SK_SK_NS1G_6thread17LinearCombinationISJ_Li1EffLNS1L_9ScaleType4KindE0ELNS_15FloatRoundStyleE2ESJ_EENS1_15EpilogueDefaultEEEEEvvEEEEvNT_6ParamsE,(.L_x_203 - _ZN7cutlass13device_kernelINS_4gemm6kernel13GemmUniversalIN4cute5tupleIJiiiiEEENS1_10collective13CollectiveMmaINS1_34MainloopSm90TmaGmmaWarpSpecializedILi5ENS5_IJNS4_1CILi1EEENSA_ILi2EEESB_EEENS1_32KernelTmaWarpSpecializedPingpongEEENS5_IJNSA_ILi64EEENSA_ILi128EEESG_EEENS_10bfloat16_tENS5_IJlSB_lEEESJ_SK_NS4_8TiledMMAINS4_8MMA_AtomIJNS4_4SM904GMMA28MMA_64x128x16_F32BF16BF16_SSILNSO_5MajorE0ELSQ_0ELNSO_7ScaleInE1ELSR_1EEEEEENS4_6LayoutINS5_IJSB_SB_SB_EEENS5_IJNSA_ILi0EEESW_SW_EEEEENS5_IJNS4_10UnderscoreESZ_SZ_EEEEENS4_23SM90_TMA_LOAD_MULTICASTENS4_14ComposedLayoutINS4_7SwizzleILi3ELi4ELi3EEENS4_18smem_ptr_flag_bitsILi16EEENSU_INS5_IJNSA_ILi8EEESG_EEENS5_IJSG_SB_EEEEEEEvNS4_8identityENS4_13SM90_TMA_LOADES1C_vS1D_EENS_8epilogue10collective6detail29Sm90TmaWarpSpecializedAdapterINS1H_15DefaultEpilogueISJ_SK_SK_NS1G_6thread17LinearCombinationISJ_Li1EffLNS1L_9ScaleType4KindE0ELNS_15FloatRoundStyleE2ESJ_EENS1_15EpilogueDefaultEEEEEvvEEEEvNT_6ParamsE)
        .other          _ZN7cutlass13device_kernelINS_4gemm6kernel13GemmUniversalIN4cute5tupleIJiiiiEEENS1_10collective13CollectiveMmaINS1_34MainloopSm90TmaGmmaWarpSpecializedILi5ENS5_IJNS4_1CILi1EEENSA_ILi2EEESB_EEENS1_32KernelTmaWarpSpecializedPingpongEEENS5_IJNSA_ILi64EEENSA_ILi128EEESG_EEENS_10bfloat16_tENS5_IJlSB_lEEESJ_SK_NS4_8TiledMMAINS4_8MMA_AtomIJNS4_4SM904GMMA28MMA_64x128x16_F32BF16BF16_SSILNSO_5MajorE0ELSQ_0ELNSO_7ScaleInE1ELSR_1EEEEEENS4_6LayoutINS5_IJSB_SB_SB_EEENS5_IJNSA_ILi0EEESW_SW_EEEEENS5_IJNS4_10UnderscoreESZ_SZ_EEEEENS4_23SM90_TMA_LOAD_MULTICASTENS4_14ComposedLayoutINS4_7SwizzleILi3ELi4ELi3EEENS4_18smem_ptr_flag_bitsILi16EEENSU_INS5_IJNSA_ILi8EEESG_EEENS5_IJSG_SB_EEEEEEEvNS4_8identityENS4_13SM90_TMA_LOADES1C_vS1D_EENS_8epilogue10collective6detail29Sm90TmaWarpSpecializedAdapterINS1H_15DefaultEpilogueISJ_SK_SK_NS1G_6thread17LinearCombinationISJ_Li1EffLNS1L_9ScaleType4KindE0ELNS_15FloatRoundStyleE2ESJ_EENS1_15EpilogueDefaultEEEEEvvEEEEvNT_6ParamsE,@"STO_CUDA_ENTRY STV_DEFAULT"
_ZN7cutlass13device_kernelINS_4gemm6kernel13GemmUniversalIN4cute5tupleIJiiiiEEENS1_10collective13CollectiveMmaINS1_34MainloopSm90TmaGmmaWarpSpecializedILi5ENS5_IJNS4_1CILi1EEENSA_ILi2EEESB_EEENS1_32KernelTmaWarpSpecializedPingpongEEENS5_IJNSA_ILi64EEENSA_ILi128EEESG_EEENS_10bfloat16_tENS5_IJlSB_lEEESJ_SK_NS4_8TiledMMAINS4_8MMA_AtomIJNS4_4SM904GMMA28MMA_64x128x16_F32BF16BF16_SSILNSO_5MajorE0ELSQ_0ELNSO_7ScaleInE1ELSR_1EEEEEENS4_6LayoutINS5_IJSB_SB_SB_EEENS5_IJNSA_ILi0EEESW_SW_EEEEENS5_IJNS4_10UnderscoreESZ_SZ_EEEEENS4_23SM90_TMA_LOAD_MULTICASTENS4_14ComposedLayoutINS4_7SwizzleILi3ELi4ELi3EEENS4_18smem_ptr_flag_bitsILi16EEENSU_INS5_IJNSA_ILi8EEESG_EEENS5_IJSG_SB_EEEEEEEvNS4_8identityENS4_13SM90_TMA_LOADES1C_vS1D_EENS_8epilogue10collective6detail29Sm90TmaWarpSpecializedAdapterINS1H_15DefaultEpilogueISJ_SK_SK_NS1G_6thread17LinearCombinationISJ_Li1EffLNS1L_9ScaleType4KindE0ELNS_15FloatRoundStyleE2ESJ_EENS1_15EpilogueDefaultEEEEEvvEEEEvNT_6ParamsE:
[----:B------:R-:W0:Y:S02]  /*0000*/  LDC R1, c[0x0][0x28] ;  /* 0x00000a00ff017b82 */ /* 0x000e240000000800 */
[----:B0-----:R-:W-:Y:S01]  /*0010*/  VIADD R1, R1, 0xfffffff8 ;  /* 0xfffffff801017836 */ /* 0x001fe20000000000 */
[----:B------:R-:W0:Y:S01]  /*0020*/  S2R R4, SR_TID.X ;  /* 0x0000000000047919 */ /* 0x000e220000002100 */
[----:B------:R-:W-:Y:S01]  /*0030*/  ELECT P0, URZ, PT ;  /* 0x00000000003f782f */ /* 0x000fe20003800000 */
[----:B------:R-:W-:Y:S01]  /*0040*/  BSSY B0, `(.L_x_0) ;  /* 0x000000f000007945 */ /* 0x000fe20003800000 */
[--C-:B0-----:R-:W-:Y:S02]  /*0050*/  SHF.R.U32.HI R0, RZ, 0x5, R4.reuse ;  /* 0x00000005ff007819 */ /* 0x101fe40000011604 */
[----:B------:R-:W-:-:S03]  /*0060*/  SHF.R.U32.HI R7, RZ, 0x7, R4 ;  /* 0x00000007ff077819 */ /* 0x000fc60000011604 */
[----:B------:R-:W0:Y:S04]  /*0070*/  SHFL.IDX PT, R2, R0, RZ, 0x1f ;  /* 0x00001fff00027589 */ /* 0x000e2800000e0000 */
[----:B------:R1:W2:Y:S01]  /*0080*/  SHFL.IDX PT, R8, R7, RZ, 0x1f ;  /* 0x00001fff07087589 */ /* 0x0002a200000e0000 */
[----:B0-----:R-:W-:-:S13]  /*0090*/  ISETP.NE.OR P0, PT, R2, RZ, !P0 ;  /* 0x000000ff0200720c */ /* 0x001fda0004705670 */
[----:B-12---:R-:W-:Y:S05]  /*00a0*/  @P0 BRA `(.L_x_1) ;  /* 0x0000000000200947 */ /* 0x006fea0003800000 */
[----:B------:R-:W-:Y:S02]  /*00b0*/  ULDC.64 UR4, c[0x0][0x198] ;  /* 0x0000660000047ab9 */ /* 0x000fe40000000a00 */
[----:B------:R-:W-:Y:S02]  /*00c0*/  UIADD3 UR6, UP0, UR4, 0xf0, URZ ;  /* 0x000000f004067890 */ /* 0x000fe4000ff1e03f */
[----:B------:R-:W-:Y:S02]  /*00d0*/  UIADD3 UR4, UP1, UR4, 0x1f0, URZ ;  /* 0x000001f004047890 */ /* 0x000fe4000ff3e03f */
[----:B------:R-:W-:Y:S02]  /*00e0*/  UIADD3.X UR7, URZ, UR5, URZ, UP0, !UPT ;  /* 0x000000053f077290 */ /* 0x000fe400087fe43f */
[----:B------:R-:W-:-:S07]  /*00f0*/  UIADD3.X UR5, URZ, UR5, URZ, UP1, !UPT ;  /* 0x000000053f057290 */ /* 0x000fce0008ffe43f */
[----:B------:R0:W-:Y:S02]  /*0100*/  UTMACCTL.PF [UR6] ;  /* 0x00000000060079b9 */ /* 0x0001e40008040000 */
[----:B------:R0:W-:Y:S02]  /*0110*/  UTMACCTL.PF [UR4] ;  /* 0x00000000040079b9 */ /* 0x0001e40008040000 */
[----:B0-----:R-:W-:Y:S01]  /*0120*/  NOP ;  /* 0x0000000000007918 */ /* 0x001fe20000000000 */
.L_x_1:
[----:B------:R-:W-:Y:S05]  /*0130*/  BSYNC B0 ;  /* 0x0000000000007941 */ /* 0x000fea0003800000 */
.L_x_0:
[----:B------:R-:W0:Y:S01]  /*0140*/  SHFL.IDX PT, R9, R0, RZ, 0x1f ;  /* 0x00001fff00097589 */ /* 0x000e2200000e0000 */
[----:B------:R-:W-:Y:S02]  /*0150*/  SHF.R.S32.HI R3, RZ, 0x1f, R4 ;  /* 0x0000001fff037819 */ /* 0x000fe40000011404 */
[----:B0-----:R-:W-:-:S13]  /*0160*/  ISETP.NE.AND P0, PT, R9, RZ, PT ;  /* 0x000000ff0900720c */ /* 0x001fda0003f05270 */
[----:B------:R-:W-:Y:S05]  /*0170*/  @P0 BRA `(.L_x_2) ;  /* 0x0000000000600947 */ /* 0x000fea0003800000 */
[----:B------:R-:W0:Y:S01]  /*0180*/  S2UR UR8, SR_CgaCtaId ;  /* 0x00000000000879c3 */ /* 0x000e220000008800 */
[----:B------:R-:W-:Y:S01]  /*0190*/  UMOV UR4, 0x400 ;  /* 0x0000040000047882 */ /* 0x000fe20000000000 */
[----:B------:R-:W-:Y:S01]  /*01a0*/  UMOV UR5, 0x1 ;  /* 0x0000000100057882 */ /* 0x000fe20000000000 */
[----:B------:R-:W-:Y:S01]  /*01b0*/  UMOV UR6, 0x2 ;  /* 0x0000000200067882 */ /* 0x000fe20000000000 */
[----:B------:R-:W-:Y:S01]  /*01c0*/  ELECT P0, URZ, PT ;  /* 0x00000000003f782f */ /* 0x000fe20003800000 */
[----:B------:R-:W-:-:S04]  /*01d0*/  UIADD3 UR6, -UR6, 0x100000, URZ ;  /* 0x0010000006067890 */ /* 0x000fc8000fffe13f */
[----:B------:R-:W-:Y:S02]  /*01e0*/  USHF.L.U32 UR7, UR6, 0xb, URZ ;  /* 0x0000000b06077899 */ /* 0x000fe4000800063f */
[----:B------:R-:W-:Y:S02]  /*01f0*/  USHF.L.U32 UR6, UR6, 0x1, URZ ;  /* 0x0000000106067899 */ /* 0x000fe4000800063f */
[----:B0-----:R-:W-:Y:S02]  /*0200*/  ULEA UR8, UR8, UR4, 0x18 ;  /* 0x0000000408087291 */ /* 0x001fe4000f8ec03f */
[----:B------:R-:W-:-:S04]  /*0210*/  UIADD3 UR4, -UR5, 0x100000, URZ ;  /* 0x0010000005047890 */ /* 0x000fc8000fffe13f */
[----:B------:R-:W-:Y:S02]  /*0220*/  USHF.L.U32 UR5, UR4, 0xb, URZ ;  /* 0x0000000b04057899 */ /* 0x000fe4000800063f */
[----:B------:R-:W-:Y:S01]  /*0230*/  USHF.L.U32 UR4, UR4, 0x1, URZ ;  /* 0x0000000104047899 */ /* 0x000fe2000800063f */
[----:B------:R-:W0:Y:S11]  /*0240*/  FENCE.VIEW.ASYNC.S ;  /* 0x00000000000073c6 */ /* 0x000e360000000000 */
[----:B0-----:R0:W1:Y:S01]  /*0250*/  SYNCS.EXCH.64 URZ, [UR8], UR4 ;  /* 0x00000004083f75b2 */ /* 0x0010620008000100 */
[----:B------:R0:W2:Y:S01]  /*0260*/  SYNCS.EXCH.64 URZ, [UR8+0x28], UR6 ;  /* 0x00002806083f75b2 */ /* 0x0000a20008000100 */
[----:B------:R0:W3:Y:S01]  /*0270*/  SYNCS.EXCH.64 URZ, [UR8+0x8], UR4 ;  /* 0x00000804083f75b2 */ /* 0x0000e20008000100 */
[----:B------:R0:W4:Y:S01]  /*0280*/  SYNCS.EXCH.64 URZ, [UR8+0x30], UR6 ;  /* 0x00003006083f75b2 */ /* 0x0001220008000100 */
[----:B------:R0:W0:Y:S01]  /*0290*/  SYNCS.EXCH.64 URZ, [UR8+0x10], UR4 ;  /* 0x00001004083f75b2 */ /* 0x0000220008000100 */
[----:B------:R0:W0:Y:S01]  /*02a0*/  SYNCS.EXCH.64 URZ, [UR8+0x38], UR6 ;  /* 0x00003806083f75b2 */ /* 0x0000220008000100 */
[----:B------:R0:W0:Y:S01]  /*02b0*/  SYNCS.EXCH.64 URZ, [UR8+0x18], UR4 ;  /* 0x00001804083f75b2 */ /* 0x0000220008000100 */
[----:B------:R0:W0:Y:S01]  /*02c0*/  SYNCS.EXCH.64 URZ, [UR8+0x40], UR6 ;  /* 0x00004006083f75b2 */ /* 0x0000220008000100 */
[----:B------:R0:W0:Y:S01]  /*02d0*/  SYNCS.EXCH.64 URZ, [UR8+0x20], UR4 ;  /* 0x00002004083f75b2 */ /* 0x0000220008000100 */
[----:B------:R0:W0:Y:S01]  /*02e0*/  SYNCS.EXCH.64 URZ, [UR8+0x48], UR6 ;  /* 0x00004806083f75b2 */ /* 0x0000220008000100 */
[----:B------:R-:W-:Y:S01]  /*02f0*/  NOP ;  /* 0x0000000000007918 */ /* 0x000fe20000000000 */
.L_x_2:
[----:B------:R-:W5:Y:S01]  /*0300*/  SHFL.IDX PT, R12, R0, RZ, 0x1f ;  /* 0x00001fff000c7589 */ /* 0x000f6200000e0000 */
[----:B------:R-:W-:Y:S01]  /*0310*/  LEA.HI R3, R3, R4, RZ, 0x7 ;  /* 0x0000000403037211 */ /* 0x000fe200078f38ff */
[----:B------:R-:W1:Y:S01]  /*0320*/  S2UR UR12, SR_CTAID.X ;  /* 0x00000000000c79c3 */ /* 0x000e620000002500 */
[----:B------:R-:W-:Y:S01]  /*0330*/  ELECT P0, URZ, PT ;  /* 0x00000000003f782f */ /* 0x000fe20003800000 */
[----:B------:R2:W3:Y:S01]  /*0340*/  SHFL.IDX PT, R11, R0, RZ, 0x1f ;  /* 0x00001fff000b7589 */ /* 0x0004e200000e0000 */
[----:B------:R-:W-:Y:S02]  /*0350*/  LOP3.LUT R3, R3, 0xffffff80, RZ, 0xc0, !PT ;  /* 0xffffff8003037812 */ /* 0x000fe400078ec0ff */
[----:B------:R-:W-:Y:S01]  /*0360*/  ELECT P1, URZ, PT ;  /* 0x00000000003f782f */ /* 0x000fe20003820000 */
[----:B------:R-:W-:Y:S01]  /*0370*/  NOP ;  /* 0x0000000000007918 */ /* 0x000fe20000000000 */
[----:B------:R-:W4:Y:S01]  /*0380*/  S2R R6, SR_CTAID.Y ;  /* 0x0000000000067919 */ /* 0x000f220000002600 */
[----:B0-----:R-:W-:Y:S01]  /*0390*/  ULDC UR4, c[0x0][0x150] ;  /* 0x0000540000047ab9 */ /* 0x001fe20000000800 */
[----:B------:R-:W-:Y:S01]  /*03a0*/  IMAD.IADD R5, R4, 0x1, -R3 ;  /* 0x0000000104057824 */ /* 0x000fe200078e0a03 */
[----:B------:R-:W0:Y:S01]  /*03b0*/  LDC R25, c[0x0][0x148] ;  /* 0x00005200ff197b82 */ /* 0x000e220000000800 */
[----:B--2---:R-:W-:Y:S01]  /*03c0*/  SHF.R.S32.HI R0, RZ, 0x1f, R9 ;  /* 0x0000001fff007819 */ /* 0x004fe20000011409 */
[----:B------:R-:W2:Y:S01]  /*03d0*/  SHFL.IDX PT, R15, R7, RZ, 0x1f ;  /* 0x00001fff070f7589 */ /* 0x000ea200000e0000 */
[----:B------:R-:W-:Y:S01]  /*03e0*/  UMOV UR11, 0x80 ;  /* 0x00000080000b7882 */ /* 0x000fe20000000000 */
[----:B------:R-:W-:Y:S01]  /*03f0*/  SHF.R.S32.HI R20, RZ, 0x1f, R5 ;  /* 0x0000001fff147819 */ /* 0x000fe20000011405 */
[----:B------:R-:W-:Y:S01]  /*0400*/  NOP ;  /* 0x0000000000007918 */ /* 0x000fe20000000000 */
[----:B------:R-:W-:Y:S01]  /*0410*/  LEA.HI R0, R0, R9, RZ, 0x2 ;  /* 0x0000000900007211 */ /* 0x000fe200078f10ff */
[----:B------:R-:W-:Y:S01]  /*0420*/  VIADD R35, R8, 0xffffffff ;  /* 0xffffffff08237836 */ /* 0x000fe20000000000 */
[----:B------:R-:W-:Y:S01]  /*0430*/  LEA.HI R3, R20, R5, RZ, 0x3 ;  /* 0x0000000514037211 */ /* 0x000fe200078f18ff */
[----:B------:R-:W2:Y:S01]  /*0440*/  LDC R13, c[0x0][0x140] ;  /* 0x00005000ff0d7b82 */ /* 0x000ea20000000800 */
[----:B------:R-:W-:-:S02]  /*0450*/  LOP3.LUT R0, R0, 0x3ffffffc, RZ, 0xc0, !PT ;  /* 0x3ffffffc00007812 */ /* 0x000fc400078ec0ff */
[--C-:B------:R-:W-:Y:S02]  /*0460*/  SHF.R.S32.HI R10, RZ, 0x3, R3.reuse ;  /* 0x00000003ff0a7819 */ /* 0x100fe40000011403 */
[----:B------:R-:W-:Y:S01]  /*0470*/  SHF.R.S32.HI R3, RZ, 0x1f, R3 ;  /* 0x0000001fff037819 */ /* 0x000fe20000011403 */
[----:B------:R-:W-:Y:S01]  /*0480*/  IMAD.IADD R0, R9, 0x1, -R0 ;  /* 0x0000000109007824 */ /* 0x000fe200078e0a00 */
[----:B-----5:R-:W-:Y:S02]  /*0490*/  ISETP.NE.OR P0, PT, R12, RZ, !P0 ;  /* 0x000000ff0c00720c */ /* 0x020fe40004705670 */
[----:B------:R-:W-:Y:S01]  /*04a0*/  LEA.HI R3, R3, R10, RZ, 0x2 ;  /* 0x0000000a03037211 */ /* 0x000fe200078f10ff */
[----:B------:R-:W5:Y:S01]  /*04b0*/  LDC R12, c[0x0][0x144] ;  /* 0x00005100ff0c7b82 */ /* 0x000f620000000800 */
[----:B---3--:R-:W-:Y:S02]  /*04c0*/  ISETP.NE.OR P1, PT, R11, RZ, !P1 ;  /* 0x000000ff0b00720c */ /* 0x008fe40004f25670 */
[----:B------:R-:W-:-:S02]  /*04d0*/  LOP3.LUT R11, R3, 0xfffffffc, RZ, 0xc0, !PT ;  /* 0xfffffffc030b7812 */ /* 0x000fc400078ec0ff */
[----:B------:R-:W-:Y:S02]  /*04e0*/  SHF.R.S32.HI R3, RZ, 0x1f, R2 ;  /* 0x0000001fff037819 */ /* 0x000fe40000011402 */
[----:B------:R-:W-:Y:S01]  /*04f0*/  ISETP.GE.U32.AND P5, PT, R35, 0x2, PT ;  /* 0x000000022300780c */ /* 0x000fe20003fa6070 */
[----:B------:R-:W-:Y:S01]  /*0500*/  IMAD.IADD R11, R10, 0x1, -R11 ;  /* 0x000000010a0b7824 */ /* 0x000fe200078e0a0b */
[----:B-1----:R-:W-:Y:S01]  /*0510*/  I2FP.F32.U32 R10, UR12 ;  /* 0x0000000c000a7c45 */ /* 0x002fe20008201000 */
[----:B------:R-:W-:Y:S01]  /*0520*/  VOTEU.ALL UP0, P0 ;  /* 0x00000000003f7886 */ /* 0x000fe20000000000 */
[----:B----4-:R-:W-:Y:S01]  /*0530*/  I2FP.F32.U32 R9, R6 ;  /* 0x0000000600097245 */ /* 0x010fe20000201000 */
[----:B------:R-:W-:Y:S01]  /*0540*/  IMAD R0, R0, 0x4, R11 ;  /* 0x0000000400007824 */ /* 0x000fe200078e020b */
[----:B------:R-:W-:Y:S01]  /*0550*/  LEA.HI R3, R3, R2, RZ, 0x2 ;  /* 0x0000000203037211 */ /* 0x000fe200078f10ff */
[----:B------:R-:W-:Y:S01]  /*0560*/  VOTEU.ALL UP1, P1 ;  /* 0x00000000003f7886 */ /* 0x000fe20000820000 */
[----:B------:R-:W-:Y:S01]  /*0570*/  FMUL R10, R10, UR4 ;  /* 0x000000040a0a7c20 */ /* 0x000fe20008400000 */
[----:B------:R-:W1:Y:S01]  /*0580*/  @!UP0 S2UR UR7, SR_CgaCtaId ;  /* 0x00000000000789c3 */ /* 0x000e620000008800 */
[----:B------:R-:W-:Y:S01]  /*0590*/  ULDC UR4, c[0x0][0x154] ;  /* 0x0000550000047ab9 */ /* 0x000fe20000000800 */
[----:B------:R-:W-:Y:S01]  /*05a0*/  LOP3.LUT R3, R3, 0xfffffffc, RZ, 0xc0, !PT ;  /* 0xfffffffc03037812 */ /* 0x000fe200078ec0ff */
[----:B------:R-:W-:Y:S01]  /*05b0*/  FMUL R9, R9, UR4 ;  /* 0x0000000409097c20 */ /* 0x000fe20008400000 */
[----:B------:R-:W-:Y:S01]  /*05c0*/  UMOV UR4, 0x20 ;  /* 0x0000002000047882 */ /* 0x000fe20000000000 */
[----:B------:R-:W3:Y:S01]  /*05d0*/  F2I.U32.TRUNC.NTZ R10, R10 ;  /* 0x0000000a000a7305 */ /* 0x000ee2000020f000 */
[----:B------:R-:W-:Y:S01]  /*05e0*/  @!UP0 UMOV UR6, 0x400 ;  /* 0x0000040000068882 */ /* 0x000fe20000000000 */
[----:B------:R-:W-:Y:S01]  /*05f0*/  IMAD.IADD R14, R2, 0x1, -R3 ;  /* 0x00000001020e7824 */ /* 0x000fe200078e0a03 */
[----:B------:R-:W4:Y:S01]  /*0600*/  @!UP1 S2UR UR10, SR_CgaCtaId ;  /* 0x00000000000a99c3 */ /* 0x000f220000008800 */
[----:B------:R-:W-:Y:S01]  /*0610*/  IMAD.SHL.U32 R3, R0, 0x4, RZ ;  /* 0x0000000400037824 */ /* 0x000fe200078e00ff */
[----:B------:R-:W-:-:S04]  /*0620*/  @!UP0 UIADD3 UR4, -UR4, 0x100000, URZ ;  /* 0x0010000004048890 */ /* 0x000fc8000fffe13f */
[----:B------:R-:W-:Y:S02]  /*0630*/  @!UP0 USHF.L.U32 UR5, UR4, 0xb, URZ ;  /* 0x0000000b04058899 */ /* 0x000fe4000800063f */
[----:B------:R-:W-:Y:S01]  /*0640*/  @!UP0 USHF.L.U32 UR4, UR4, 0x1, URZ ;  /* 0x0000000104048899 */ /* 0x000fe2000800063f */
[----:B--2---:R-:W-:Y:S01]  /*0650*/  ISETP.EQ.U32.AND P3, PT, R13, 0x1, PT ;  /* 0x000000010d00780c */ /* 0x004fe20003f62070 */
[----:B------:R-:W-:Y:S01]  /*0660*/  @!UP1 UMOV UR9, 0x400 ;  /* 0x0000040000099882 */ /* 0x000fe20000000000 */
[----:B------:R-:W2:Y:S01]  /*0670*/  F2I.U32.TRUNC.NTZ R9, R9 ;  /* 0x0000000900097305 */ /* 0x000ea2000020f000 */
[----:B------:R-:W-:Y:S01]  /*0680*/  LOP3.LUT R88, R0, 0xc, R3, 0x78, !PT ;  /* 0x0000000c00587812 */ /* 0x000fe200078e7803 */
[----:B------:R-:W-:Y:S01]  /*0690*/  VOTEU.ALL UP2, P1 ;  /* 0x00000000003f7886 */ /* 0x000fe20000840000 */
[----:B------:R-:W-:Y:S01]  /*06a0*/  VOTEU.ALL UP3, P1 ;  /* 0x00000000003f7886 */ /* 0x000fe20000860000 */
[----:B------:R-:W-:Y:S01]  /*06b0*/  VOTEU.ALL UP4, P1 ;  /* 0x00000000003f7886 */ /* 0x000fe20000880000 */
[----:B------:R-:W-:Y:S01]  /*06c0*/  VOTEU.ALL UP5, P1 ;  /* 0x00000000003f7886 */ /* 0x000fe200008a0000 */
[----:B------:R-:W-:Y:S01]  /*06d0*/  ISETP.NE.AND P1, PT, R14, 0x3, PT ;  /* 0x000000030e00780c */ /* 0x000fe20003f25270 */
[----:B---3--:R-:W-:Y:S01]  /*06e0*/  IMAD.MOV R21, RZ, RZ, -R10 ;  /* 0x000000ffff157224 */ /* 0x008fe200078e0a0a */
[----:B------:R-:W-:-:S02]  /*06f0*/  R2UR UR43, R15 ;  /* 0x000000000f2b72ca */ /* 0x000fc400000e0000 */
[----:B------:R-:W-:Y:S01]  /*0700*/  ISETP.EQ.OR P1, PT, R14, RZ, !P1 ;  /* 0x000000ff0e00720c */ /* 0x000fe20004f22670 */
[----:B-1----:R-:W-:Y:S01]  /*0710*/  @!UP0 ULEA UR8, UR7, UR6, 0x18 ;  /* 0x0000000607088291 */ /* 0x002fe2000f8ec03f */
[----:B-----5:R-:W-:Y:S01]  /*0720*/  IMAD R21, R12, R21, UR12 ;  /* 0x0000000c0c157e24 */ /* 0x020fe2000f8e0215 */
[----:B------:R-:W-:-:S04]  /*0730*/  @!UP1 UIADD3 UR6, -UR11, 0x100000, URZ ;  /* 0x001000000b069890 */ /* 0x000fc8000fffe13f */
[----:B------:R-:W-:Y:S02]  /*0740*/  @!UP1 USHF.L.U32 UR7, UR6, 0xb, URZ ;  /* 0x0000000b06079899 */ /* 0x000fe4000800063f */
[----:B------:R-:W-:Y:S01]  /*0750*/  @!UP1 USHF.L.U32 UR6, UR6, 0x1, URZ ;  /* 0x0000000106069899 */ /* 0x000fe2000800063f */
[C---:B------:R-:W-:Y:S01]  /*0760*/  ISETP.EQ.AND P1, PT, R8.reuse, RZ, P1 ;  /* 0x000000ff0800720c */ /* 0x040fe20000f22270 */
[----:B--2---:R-:W-:Y:S01]  /*0770*/  IMAD.MOV R24, RZ, RZ, -R9 ;  /* 0x000000ffff187224 */ /* 0x004fe200078e0a09 */
[----:B------:R-:W-:Y:S01]  /*0780*/  VOTEU.ALL UP0, P0 ;  /* 0x00000000003f7886 */ /* 0x000fe20000000000 */
[----:B------:R-:W-:Y:S01]  /*0790*/  ISETP.NE.AND P2, PT, R8, RZ, PT ;  /* 0x000000ff0800720c */ /* 0x000fe20003f45270 */
[----:B----4-:R-:W-:Y:S01]  /*07a0*/  @!UP1 ULEA UR9, UR10, UR9, 0x18 ;  /* 0x000000090a099291 */ /* 0x010fe2000f8ec03f */
[----:B0-----:R-:W-:Y:S01]  /*07b0*/  IMAD R3, R25, R24, R6 ;  /* 0x0000001819037224 */ /* 0x001fe200078e0206 */
[----:B------:R-:W-:Y:S01]  /*07c0*/  VOTEU.ALL UP1, P0 ;  /* 0x00000000003f7886 */ /* 0x000fe20000020000 */
[----:B------:R-:W-:Y:S01]  /*07d0*/  LOP3.LUT P0, RZ, R5, 0x7, RZ, 0xc0, !PT ;  /* 0x0000000705ff7812 */ /* 0x000fe2000780c0ff */
[----:B------:R-:W0:Y:S02]  /*07e0*/  FENCE.VIEW.ASYNC.S ;  /* 0x00000000000073c6 */ /* 0x000e240000000000 */
[----:B0-----:R0:W1:Y:S01]  /*07f0*/  @!UP0 SYNCS.EXCH.64 URZ, [UR8+0x80], UR4 ;  /* 0x00008004083f85b2 */ /* 0x0010620008000100 */
[----:B------:R-:W-:-:S02]  /*0800*/  SEL R23, RZ, 0x1, !P1 ;  /* 0x00000001ff177807 */ /* 0x000fc40004800000 */
[----:B------:R-:W-:Y:S02]  /*0810*/  ISETP.NE.AND P4, PT, R3, R88, PT ;  /* 0x000000580300720c */ /* 0x000fe40003f85270 */
[----:B------:R-:W-:Y:S02]  /*0820*/  ISETP.LT.U32.AND P0, PT, R88, 0x2, !P0 ;  /* 0x000000025800780c */ /* 0x000fe40004701070 */
[----:B------:R-:W-:Y:S02]  /*0830*/  ISETP.EQ.OR P4, PT, R21, RZ, !P4 ;  /* 0x000000ff1500720c */ /* 0x000fe40006782670 */
[----:B------:R-:W-:Y:S02]  /*0840*/  SEL R23, R23, 0x2, P5 ;  /* 0x0000000217177807 */ /* 0x000fe40002800000 */
[----:B------:R-:W-:-:S04]  /*0850*/  PLOP3.LUT P0, PT, P0, P4, PT, 0x80, 0x0 ;  /* 0x000000000000781c */ /* 0x000fc80000709070 */
[----:B------:R-:W-:Y:S01]  /*0860*/  P2R R103, PR, RZ, 0x1 ;  /* 0x00000001ff677803 */ /* 0x000fe20000000000 */
[----:B------:R0:W2:Y:S01]  /*0870*/  @!UP1 SYNCS.EXCH.64 URZ, [UR8+0x88], UR4 ;  /* 0x00008804083f95b2 */ /* 0x0000a20008000100 */
[----:B------:R-:W-:Y:S01]  /*0880*/  NOP ;  /* 0x0000000000007918 */ /* 0x000fe20000000000 */
[----:B------:R0:W3:Y:S01]  /*0890*/  @!UP2 SYNCS.EXCH.64 URZ, [UR9+0x60], UR6 ;  /* 0x00006006093fa5b2 */ /* 0x0000e20008000100 */
[----:B------:R0:W4:Y:S01]  /*08a0*/  @!UP3 SYNCS.EXCH.64 URZ, [UR9+0x68], UR6 ;  /* 0x00006806093fb5b2 */ /* 0x0001220008000100 */
[----:B------:R0:W0:Y:S01]  /*08b0*/  @!UP4 SYNCS.EXCH.64 URZ, [UR9+0x70], UR6 ;  /* 0x00007006093fc5b2 */ /* 0x0000220008000100 */
[----:B------:R0:W0:Y:S01]  /*08c0*/  @!UP5 SYNCS.EXCH.64 URZ, [UR9+0x78], UR6 ;  /* 0x00007806093fd5b2 */ /* 0x0000220008000100 */
[----:B------:R-:W-:Y:S01]  /*08d0*/  NOP ;  /* 0x0000000000007918 */ /* 0x000fe20000000000 */
[----:B------:R-:W-:Y:S05]  /*08e0*/  @!P3 BRA `(.L_x_3) ;  /* 0x000000000008b947 */ /* 0x000fea0003800000 */
[----:B01234-:R-:W-:Y:S01]  /*08f0*/  UCGABAR_ARV ;  /* 0x00000000000079c7 */ /* 0x01ffe20008000000 */
[----:B------:R-:W-:Y:S05]  /*0900*/  BRA `(.L_x_4) ;  /* 0x0000000000047947 */ /* 0x000fea0003800000 */
.L_x_3:
[----:B01234-:R-:W-:Y:S01]  /*0910*/  NOP ;  /* 0x0000000000007918 */ /* 0x01ffe20000000000 */
.L_x_4:
[----:B------:R-:W-:Y:S01]  /*0920*/  ULDC.64 UR4, c[0x0][0x598] ;  /* 0x0001660000047ab9 */ /* 0x000fe20000000a00 */
[----:B------:R-:W-:Y:S01]  /*0930*/  ULDC.64 UR36, c[0x0][0x208] ;  /* 0x0000820000247ab9 */ /* 0x000fe20000000a00 */
[----:B------:R-:W-:-:S04]  /*0940*/  ISETP.NE.U32.AND P0, PT, RZ, UR4, PT ;  /* 0x00000004ff007c0c */ /* 0x000fc8000bf05070 */
[----:B------:R-:W-:-:S13]  /*0950*/  ISETP.NE.AND.EX P0, PT, RZ, UR5, PT, P0 ;  /* 0x00000005ff007c0c */ /* 0x000fda000bf05300 */
[----:B------:R-:W-:Y:S05]  /*0960*/  @!P0 BRA `(.L_x_5) ;  /* 0x00000000001c8947 */ /* 0x000fea0003800000 */
[----:B------:R-:W0:Y:S02]  /*0970*/  LDC.64 R2, c[0x0][0x598] ;  /* 0x00016600ff027b82 */ /* 0x000e240000000a00 */
[----:B0-----:R-:W2:Y:S02]  /*0980*/  LDG.E.64 R2, desc[UR36][R2.64] ;  /* 0x0000002402027981 */ /* 0x001ea4000c1e1b00 */
[----:B--2---:R-:W-:-:S04]  /*0990*/  ISETP.NE.U32.AND P0, PT, R2, RZ, PT ;  /* 0x000000ff0200720c */ /* 0x004fc80003f05070 */
[----:B------:R-:W-:-:S13]  /*09a0*/  ISETP.NE.AND.EX P0, PT, R3, RZ, PT, P0 ;  /* 0x000000ff0300720c */ /* 0x000fda0003f05300 */
[----:B------:R-:W-:Y:S05]  /*09b0*/  @!P0 BRA `(.L_x_5) ;  /* 0x0000000000088947 */ /* 0x000fea0003800000 */
[----:B------:R0:W5:Y:S01]  /*09c0*/  LD.E R89, desc[UR36][R2.64] ;  /* 0x0000002402597980 */ /* 0x000162000c101900 */
[----:B------:R-:W-:Y:S05]  /*09d0*/  BRA `(.L_x_6) ;  /* 0x0000000000247947 */ /* 0x000fea0003800000 */
.L_x_5:
[----:B------:R-:W-:Y:S02]  /*09e0*/  ULDC.64 UR4, c[0x0][0x588] ;  /* 0x0001620000047ab9 */ /* 0x000fe40000000a00 */
[----:B------:R-:W-:-:S04]  /*09f0*/  ISETP.NE.U32.AND P0, PT, RZ, UR4, PT ;  /* 0x00000004ff007c0c */ /* 0x000fc8000bf05070 */
[----:B------:R-:W-:-:S13]  /*0a00*/  ISETP.NE.AND.EX P0, PT, RZ, UR5, PT, P0 ;  /* 0x00000005ff007c0c */ /* 0x000fda000bf05300 */
[----:B------:R-:W-:Y:S05]  /*0a10*/  @!P0 BRA `(.L_x_7) ;  /* 0x00000000000c8947 */ /* 0x000fea0003800000 */
[----:B------:R-:W0:Y:S02]  /*0a20*/  LDC.64 R2, c[0x0][0x588] ;  /* 0x00016200ff027b82 */ /* 0x000e240000000a00 */
[----:B0-----:R1:W5:Y:S01]  /*0a30*/  LDG.E R89, desc[UR36][R2.64] ;  /* 0x0000002402597981 */ /* 0x001362000c1e1900 */
[----:B------:R-:W-:Y:S05]  /*0a40*/  BRA `(.L_x_6) ;  /* 0x0000000000087947 */ /* 0x000fea0003800000 */
.L_x_7:
[----:B------:R-:W-:Y:S02]  /*0a50*/  ULDC UR4, c[0x0][0x580] ;  /* 0x0001600000047ab9 */ /* 0x000fe40000000800 */
[----:B------:R-:W-:-:S07]  /*0a60*/  IMAD.U32 R89, RZ, RZ, UR4 ;  /* 0x00000004ff597e24 */ /* 0x000fce000f8e00ff */
.L_x_6:
[----:B------:R-:W-:Y:S02]  /*0a70*/  ULDC.64 UR4, c[0x0][0x5a0] ;  /* 0x0001680000047ab9 */ /* 0x000fe40000000a00 */
[----:B------:R-:W-:-:S04]  /*0a80*/  ISETP.NE.U32.AND P0, PT, RZ, UR4, PT ;  /* 0x00000004ff007c0c */ /* 0x000fc8000bf05070 */
[----:B------:R-:W-:-:S13]  /*0a90*/  ISETP.NE.AND.EX P0, PT, RZ, UR5, PT, P0 ;  /* 0x00000005ff007c0c */ /* 0x000fda000bf05300 */
[----:B------:R-:W-:Y:S05]  /*0aa0*/  @!P0 BRA `(.L_x_8) ;  /* 0x00000000001c8947 */ /* 0x000fea0003800000 */
[----:B01----:R-:W0:Y:S02]  /*0ab0*/  LDC.64 R2, c[0x0][0x5a0] ;  /* 0x00016800ff027b82 */ /* 0x003e240000000a00 */
[----:B0-----:R-:W2:Y:S02]  /*0ac0*/  LDG.E.64 R2, desc[UR36][R2.64] ;  /* 0x0000002402027981 */ /* 0x001ea4000c1e1b00 */
[----:B--2---:R-:W-:-:S04]  /*0ad0*/  ISETP.NE.U32.AND P0, PT, R2, RZ, PT ;  /* 0x000000ff0200720c */ /* 0x004fc80003f05070 */
[----:B------:R-:W-:-:S13]  /*0ae0*/  ISETP.NE.AND.EX P0, PT, R3, RZ, PT, P0 ;  /* 0x000000ff0300720c */ /* 0x000fda0003f05300 */
[----:B------:R-:W-:Y:S05]  /*0af0*/  @!P0 BRA `(.L_x_8) ;  /* 0x0000000000088947 */ /* 0x000fea0003800000 */
[----:B------:R0:W5:Y:S01]  /*0b00*/  LD.E R90, desc[UR36][R2.64] ;  /* 0x00000024025a7980 */ /* 0x000162000c101900 */
[----:B------:R-:W-:Y:S05]  /*0b10*/  BRA `(.L_x_9) ;  /* 0x0000000000247947 */ /* 0x000fea0003800000 */
.L_x_8:
[----:B------:R-:W-:Y:S02]  /*0b20*/  ULDC.64 UR4, c[0x0][0x590] ;  /* 0x0001640000047ab9 */ /* 0x000fe40000000a00 */
[----:B------:R-:W-:-:S04]  /*0b30*/  ISETP.NE.U32.AND P0, PT, RZ, UR4, PT ;  /* 0x00000004ff007c0c */ /* 0x000fc8000bf05070 */
[----:B------:R-:W-:-:S13]  /*0b40*/  ISETP.NE.AND.EX P0, PT, RZ, UR5, PT, P0 ;  /* 0x00000005ff007c0c */ /* 0x000fda000bf05300 */
[----:B------:R-:W-:Y:S05]  /*0b50*/  @!P0 BRA `(.L_x_10) ;  /* 0x00000000000c8947 */ /* 0x000fea0003800000 */
[----:B------:R-:W2:Y:S02]  /*0b60*/  LDC.64 R90, c[0x0][0x590] ;  /* 0x00016400ff5a7b82 */ /* 0x000ea40000000a00 */
[----:B--2---:R2:W5:Y:S01]  /*0b70*/  LDG.E R90, desc[UR36][R90.64] ;  /* 0x000000245a5a7981 */ /* 0x004562000c1e1900 */
[----:B------:R-:W-:Y:S05]  /*0b80*/  BRA `(.L_x_9) ;  /* 0x0000000000087947 */ /* 0x000fea0003800000 */
.L_x_10:
[----:B------:R-:W-:Y:S02]  /*0b90*/  ULDC UR4, c[0x0][0x584] ;  /* 0x0001610000047ab9 */ /* 0x000fe40000000800 */
[----:B------:R-:W-:-:S07]  /*0ba0*/  IMAD.U32 R90, RZ, RZ, UR4 ;  /* 0x00000004ff5a7e24 */ /* 0x000fce000f8e00ff */
.L_x_9:
[----:B01----:R-:W0:Y:S01]  /*0bb0*/  LDC R2, c[0x0][0x65c] ;  /* 0x00019700ff027b82 */ /* 0x003e220000000800 */
[----:B------:R-:W-:Y:S01]  /*0bc0*/  ULDC UR6, c[0x0][0x28c] ;  /* 0x0000a30000067ab9 */ /* 0x000fe20000000800 */
[----:B------:R-:W-:Y:S01]  /*0bd0*/  ISETP.NE.AND P0, PT, R8, 0x2, PT ;  /* 0x000000020800780c */ /* 0x000fe20003f05270 */
[----:B------:R-:W-:Y:S01]  /*0be0*/  UIADD3 UR6, UR6, 0x3f, URZ ;  /* 0x0000003f06067890 */ /* 0x000fe2000fffe03f */
[----:B------:R-:W-:Y:S01]  /*0bf0*/  IMAD.U32 R8, RZ, RZ, UR12 ;  /* 0x0000000cff087e24 */ /* 0x000fe2000f8e00ff */
[----:B------:R-:W-:Y:S01]  /*0c00*/  UMOV UR38, URZ ;  /* 0x0000003f00267c82 */ /* 0x000fe20008000000 */
[----:B------:R-:W-:Y:S01]  /*0c10*/  UMOV UR39, URZ ;  /* 0x0000003f00277c82 */ /* 0x000fe20008000000 */
[----:B------:R-:W-:Y:S01]  /*0c20*/  USHF.R.S32.HI UR7, URZ, 0x1f, UR6 ;  /* 0x0000001f3f077899 */ /* 0x000fe20008011406 */
[----:B------:R-:W-:-:S03]  /*0c30*/  ULDC.64 UR8, c[0x0][0x650] ;  /* 0x0001940000087ab9 */ /* 0x000fc60000000a00 */
[----:B------:R-:W-:-:S04]  /*0c40*/  ULEA.HI UR7, UR7, UR6, URZ, 0x6 ;  /* 0x0000000607077291 */ /* 0x000fc8000f8f303f */
[----:B------:R-:W-:Y:S01]  /*0c50*/  USHF.R.S32.HI UR40, URZ, 0x6, UR7 ;  /* 0x000000063f287899 */ /* 0x000fe20008011407 */
[----:B0-----:R-:W-:-:S13]  /*0c60*/  ISETP.NE.AND P1, PT, R2, 0x1, PT ;  /* 0x000000010200780c */ /* 0x001fda0003f25270 */
[----:B------:R-:W0:Y:S01]  /*0c70*/  @P1 LDC R17, c[0x0][0x10] ;  /* 0x00000400ff111b82 */ /* 0x000e220000000800 */
[----:B------:R-:W-:Y:S02]  /*0c80*/  @P1 IMAD.MOV.U32 R7, RZ, RZ, RZ ;  /* 0x000000ffff071224 */ /* 0x000fe400078e00ff */
[----:B------:R-:W-:-:S05]  /*0c90*/  @P1 IMAD.MOV.U32 R9, RZ, RZ, RZ ;  /* 0x000000ffff091224 */ /* 0x000fca00078e00ff */
[----:B------:R-:W1:Y:S01]  /*0ca0*/  @!P1 LDC R3, c[0x0][0xc] ;  /* 0x00000300ff039b82 */ /* 0x000e620000000800 */
[----:B------:R-:W-:Y:S01]  /*0cb0*/  ULDC UR4, c[0x0][0xc] ;  /* 0x0000030000047ab9 */ /* 0x000fe20000000800 */
[----:B------:R-:W-:Y:S02]  /*0cc0*/  ULDC UR5, c[0x0][0x10] ;  /* 0x0000040000057ab9 */ /* 0x000fe40000000800 */
[----:B------:R-:W-:-:S04]  /*0cd0*/  UIMAD.WIDE.U32 UR4, UR4, UR5, URZ ;  /* 0x00000005040472a5 */ /* 0x000fc8000f8e003f */
[----:B------:R-:W3:Y:S01]  /*0ce0*/  LDC R0, c[0x0][0x14] ;  /* 0x00000500ff007b82 */ /* 0x000ee20000000800 */
[----:B0-----:R-:W-:-:S04]  /*0cf0*/  @P1 IMAD.WIDE.U32 R16, R17, UR12, R6 ;  /* 0x0000000c11101c25 */ /* 0x001fc8000f8e0006 */
[----:B------:R-:W-:Y:S02]  /*0d00*/  @P1 IMAD.IADD R17, R17, 0x1, R9 ;  /* 0x0000000111111824 */ /* 0x000fe400078e0209 */
[----:B------:R-:W-:Y:S02]  /*0d10*/  IMAD.MOV.U32 R9, RZ, RZ, RZ ;  /* 0x000000ffff097224 */ /* 0x000fe400078e00ff */
[----:B-1----:R-:W-:-:S04]  /*0d20*/  @!P1 IMAD.WIDE.U32 R8, R6, R3, R8 ;  /* 0x0000000306089225 */ /* 0x002fc800078e0008 */
[----:B------:R-:W-:Y:S02]  /*0d30*/  @!P1 IMAD.MOV.U32 R16, RZ, RZ, R8 ;  /* 0x000000ffff109224 */ /* 0x000fe400078e0008 */
[----:B---3--:R-:W-:-:S04]  /*0d40*/  IMAD.WIDE.U32 R10, R0, UR4, RZ ;  /* 0x00000004000a7c25 */ /* 0x008fc8000f8e00ff */
[----:B------:R-:W-:Y:S01]  /*0d50*/  IMAD R3, R0, UR5, RZ ;  /* 0x0000000500037c24 */ /* 0x000fe2000f8e02ff */
[----:B------:R0:W-:Y:S01]  /*0d60*/  STL.64 [R1], R10 ;  /* 0x0000000a01007387 */ /* 0x0001e20000100a00 */
[----:B------:R-:W-:Y:S02]  /*0d70*/  @!P1 IMAD.MOV.U32 R17, RZ, RZ, R9 ;  /* 0x000000ffff119224 */ /* 0x000fe400078e0009 */
[----:B------:R-:W-:Y:S01]  /*0d80*/  IMAD.IADD R0, R11, 0x1, R3 ;  /* 0x000000010b007824 */ /* 0x000fe200078e0203 */
[----:B------:R-:W-:Y:S06]  /*0d90*/  @P0 BRA `(.L_x_11) ;  /* 0x0000000000200947 */ /* 0x000fec0003800000 */
[----:B------:R-:W-:Y:S01]  /*0da0*/  UISETP.GE.U32.AND UP0, UPT, UR40, 0x5, UPT ;  /* 0x000000052800788c */ /* 0x000fe2000bf06070 */
[----:B------:R-:W-:Y:S01]  /*0db0*/  IADD3 R16, P0, R16, R10, RZ ;  /* 0x0000000a10107210 */ /* 0x000fe20007f1e0ff */
[----:B------:R-:W-:Y:S01]  /*0dc0*/  UIMAD.WIDE.U32 UR4, UR40, -0x33333333, URZ ;  /* 0xcccccccd280478a5 */ /* 0x000fe2000f8e003f */
[----:B------:R-:W-:-:S03]  /*0dd0*/  UMOV UR39, URZ ;  /* 0x0000003f00277c82 */ /* 0x000fc60008000000 */
[----:B------:R-:W-:Y:S01]  /*0de0*/  USHF.R.U32.HI UR4, URZ, 0x2, UR5 ;  /* 0x000000023f047899 */ /* 0x000fe20008011605 */
[----:B------:R-:W-:-:S03]  /*0df0*/  IMAD.X R17, R0, 0x1, R17, P0 ;  /* 0x0000000100117824 */ /* 0x000fc600000e0611 */
[----:B------:R-:W-:Y:S02]  /*0e00*/  UIMAD UR38, UR4, -0x5, UR40 ;  /* 0xfffffffb042678a4 */ /* 0x000fe4000f8e0228 */
[----:B------:R-:W-:-:S12]  /*0e10*/  @UP0 ULOP3.LUT UR39, UR4, 0x1, URZ, 0xc0, !UPT ;  /* 0x0000000104270892 */ /* 0x000fd8000f8ec03f */
.L_x_11:
[----:B------:R-:W-:Y:S01]  /*0e20*/  ISETP.GE.U32.AND P0, PT, R16, UR8, PT ;  /* 0x0000000810007c0c */ /* 0x000fe2000bf06070 */
[----:B------:R-:W-:Y:S01]  /*0e30*/  IMAD.MOV.U32 R22, RZ, RZ, -0x1 ;  /* 0xffffffffff167424 */ /* 0x000fe200078e00ff */
[----:B------:R-:W-:Y:S01]  /*0e40*/  PRMT R3, RZ, 0x7610, R3 ;  /* 0x00007610ff037816 */ /* 0x000fe20000000003 */
[----:B------:R-:W-:Y:S01]  /*0e50*/  IMAD.MOV.U32 R18, RZ, RZ, -0x1 ;  /* 0xffffffffff127424 */ /* 0x000fe200078e00ff */
[----:B------:R-:W-:Y:S01]  /*0e60*/  ISETP.GE.U32.AND.EX P0, PT, R17, UR9, PT, P0 ;  /* 0x0000000911007c0c */ /* 0x000fe2000bf06100 */
[----:B------:R-:W-:-:S12]  /*0e70*/  IMAD.MOV.U32 R19, RZ, RZ, -0x1 ;  /* 0xffffffffff137424 */ /* 0x000fd800078e00ff */
[----:B------:R-:W-:Y:S05]  /*0e80*/  @P0 BRA `(.L_x_12) ;  /* 0x0000000400280947 */ /* 0x000fea0003800000 */
[----:B------:R-:W1:Y:S01]  /*0e90*/  LDC.64 R18, c[0x0][0x628] ;  /* 0x00018a00ff127b82 */ /* 0x000e620000000a00 */
[----:B------:R-:W-:Y:S02]  /*0ea0*/  IMAD.MOV.U32 R8, RZ, RZ, R16 ;  /* 0x000000ffff087224 */ /* 0x000fe400078e0010 */
[----:B------:R-:W-:-:S05]  /*0eb0*/  IMAD.MOV.U32 R9, RZ, RZ, R17 ;  /* 0x000000ffff097224 */ /* 0x000fca00078e0011 */
[----:B------:R-:W3:Y:S08]  /*0ec0*/  LDC R22, c[0x0][0x630] ;  /* 0x00018c00ff167b82 */ /* 0x000ef00000000800 */
[----:B------:R-:W4:Y:S01]  /*0ed0*/  LDC.64 R26, c[0x0][0x620] ;  /* 0x00018800ff1a7b82 */ /* 0x000f220000000a00 */
[----:B-1----:R-:W-:-:S04]  /*0ee0*/  ISETP.NE.U32.AND P0, PT, R18, RZ, PT ;  /* 0x000000ff1200720c */ /* 0x002fc80003f05070 */
[----:B------:R-:W-:-:S13]  /*0ef0*/  ISETP.NE.AND.EX P0, PT, R19, RZ, PT, P0 ;  /* 0x000000ff1300720c */ /* 0x000fda0003f05300 */
[----:B---34-:R-:W-:Y:S05]  /*0f00*/  @!P0 BRA `(.L_x_13) ;  /* 0x0000000000288947 */ /* 0x018fea0003800000 */
[----:B------:R-:W1:Y:S02]  /*0f10*/  LDC R3, c[0x0][0x634] ;  /* 0x00018d00ff037b82 */ /* 0x000e640000000800 */
[----:B-1----:R-:W-:-:S05]  /*0f20*/  IADD3 R3, P0, R16, R3, RZ ;  /* 0x0000000310037210 */ /* 0x002fca0007f1e0ff */
[----:B------:R-:W-:-:S04]  /*0f30*/  IMAD.X R15, RZ, RZ, R17, P0 ;  /* 0x000000ffff0f7224 */ /* 0x000fc800000e0611 */
[----:B------:R-:W-:-:S04]  /*0f40*/  IMAD.WIDE.U32 R8, R15, R18, RZ ;  /* 0x000000120f087225 */ /* 0x000fc800078e00ff */
[----:B0-----:R-:W-:-:S04]  /*0f50*/  IMAD.WIDE.U32 R10, P0, R3, R19, R8 ;  /* 0x00000013030a7225 */ /* 0x001fc80007800008 */
[----:B------:R-:W-:-:S04]  /*0f60*/  IMAD.WIDE.U32 R8, R3, R18, RZ ;  /* 0x0000001203087225 */ /* 0x000fc800078e00ff */
[----:B------:R-:W-:Y:S01]  /*0f70*/  IMAD.X R13, RZ, RZ, RZ, P0 ;  /* 0x000000ffff0d7224 */ /* 0x000fe200000e06ff */
[----:B------:R-:W-:Y:S01]  /*0f80*/  IADD3 RZ, P0, R9, R10, RZ ;  /* 0x0000000a09ff7210 */ /* 0x000fe20007f1e0ff */
[----:B------:R-:W-:-:S04]  /*0f90*/  IMAD.MOV.U32 R12, RZ, RZ, R11 ;  /* 0x000000ffff0c7224 */ /* 0x000fc800078e000b */
[----:B------:R-:W-:-:S08]  /*0fa0*/  IMAD.WIDE.U32.X R8, R15, R19, R12, P0 ;  /* 0x000000130f087225 */ /* 0x000fd000000e040c */
.L_x_13:
[----:B------:R-:W1:Y:S01]  /*0fb0*/  LDC.64 R30, c[0x0][0x640] ;  /* 0x00019000ff1e7b82 */ /* 0x000e620000000a00 */
[-CC-:B------:R-:W-:Y:S02]  /*0fc0*/  SHF.R.U64 R32, R8, R22.reuse, R9.reuse ;  /* 0x0000001608207219 */ /* 0x180fe40000001209 */
[----:B------:R-:W-:Y:S02]  /*0fd0*/  SHF.R.U32.HI R3, RZ, R22, R9 ;  /* 0x00000016ff037219 */ /* 0x000fe40000011609 */
[----:B0-----:R-:W-:-:S03]  /*0fe0*/  IADD3 R11, P0, RZ, -R32, RZ ;  /* 0x80000020ff0b7210 */ /* 0x001fc60007f1e0ff */
[----:B------:R-:W0:Y:S02]  /*0ff0*/  LDC R12, c[0x0][0x618] ;  /* 0x00018600ff0c7b82 */ /* 0x000e240000000800 */
[----:B------:R-:W-:Y:S02]  /*1000*/  IMAD.X R3, RZ, RZ, ~R3, P0 ;  /* 0x000000ffff037224 */ /* 0x000fe400000e0e03 */
[----:B------:R-:W-:-:S04]  /*1010*/  IMAD.WIDE.U32 R8, R11, R26, R16 ;  /* 0x0000001a0b087225 */ /* 0x000fc800078e0010 */
[----:B------:R-:W3:Y:S01]  /*1020*/  LDC R22, c[0x0][0x608] ;  /* 0x00018200ff167b82 */ /* 0x000ee20000000800 */
[----:B------:R-:W-:-:S04]  /*1030*/  IMAD R10, R3, R26, RZ ;  /* 0x0000001a030a7224 */ /* 0x000fc800078e02ff */
[----:B------:R-:W-:Y:S02]  /*1040*/  IMAD R3, R11, R27, R10 ;  /* 0x0000001b0b037224 */ /* 0x000fe400078e020a */
[----:B------:R-:W-:Y:S01]  /*1050*/  IMAD.MOV.U32 R10, RZ, RZ, -0x1 ;  /* 0xffffffffff0a7424 */ /* 0x000fe200078e00ff */
[----:B------:R-:W4:Y:S01]  /*1060*/  LDC R29, c[0x0][0x658] ;  /* 0x00019600ff1d7b82 */ /* 0x000f220000000800 */
[----:B------:R-:W-:Y:S01]  /*1070*/  IMAD.IADD R3, R9, 0x1, R3 ;  /* 0x0000000109037824 */ /* 0x000fe200078e0203 */
[----:B-1----:R-:W-:-:S04]  /*1080*/  ISETP.NE.U32.AND P0, PT, R30, RZ, PT ;  /* 0x000000ff1e00720c */ /* 0x002fc80003f05070 */
[----:B------:R-:W-:Y:S02]  /*1090*/  ISETP.NE.AND.EX P0, PT, R31, RZ, PT, P0 ;  /* 0x000000ff1f00720c */ /* 0x000fe40003f05300 */
[----:B------:R-:W1:Y:S01]  /*10a0*/  LDC R26, c[0x0][0x600] ;  /* 0x00018000ff1a7b82 */ /* 0x000e620000000800 */
[-CC-:B0-----:R-:W-:Y:S02]  /*10b0*/  SHF.R.U64 R18, R8, R12.reuse, R3.reuse ;  /* 0x0000000c08127219 */ /* 0x181fe40000001203 */
[----:B------:R-:W-:-:S05]  /*10c0*/  SHF.R.U32.HI R3, RZ, R12, R3 ;  /* 0x0000000cff037219 */ /* 0x000fca0000011603 */
[----:B------:R-:W0:Y:S01]  /*10d0*/  LDC R27, c[0x0][0x648] ;  /* 0x00019200ff1b7b82 */ /* 0x000e220000000800 */
[-CC-:B---3--:R-:W-:Y:S02]  /*10e0*/  SHF.R.U64 R34, R18, R22.reuse, R3.reuse ;  /* 0x0000001612227219 */ /* 0x188fe40000001203 */
[----:B------:R-:W-:Y:S01]  /*10f0*/  SHF.R.U32.HI R8, RZ, R22, R3 ;  /* 0x00000016ff087219 */ /* 0x000fe20000011603 */
[----:B------:R-:W-:-:S04]  /*1100*/  IMAD.MOV.U32 R22, RZ, RZ, 0x1 ;  /* 0x00000001ff167424 */ /* 0x000fc800078e00ff */
[----:B------:R-:W3:Y:S01]  /*1110*/  LDC R33, c[0x0][0x638] ;  /* 0x00018e00ff217b82 */ /* 0x000ee20000000800 */
[-CC-:B----4-:R-:W-:Y:S02]  /*1120*/  SHF.R.U64 R36, R34, R29.reuse, R8.reuse ;  /* 0x0000001d22247219 */ /* 0x190fe40000001208 */
[-C--:B------:R-:W-:Y:S02]  /*1130*/  SHF.L.U32 R3, R10, R29.reuse, RZ ;  /* 0x0000001d0a037219 */ /* 0x080fe400000006ff */
[----:B------:R-:W-:Y:S01]  /*1140*/  SHF.R.U32.HI R9, RZ, R29, R8 ;  /* 0x0000001dff097219 */ /* 0x000fe20000011608 */
[----:B------:R-:W-:Y:S01]  /*1150*/  IMAD.MOV.U32 R8, RZ, RZ, R36 ;  /* 0x000000ffff087224 */ /* 0x000fe200078e0024 */
[----:B------:R-:W-:Y:S01]  /*1160*/  LOP3.LUT R15, RZ, R3, RZ, 0x33, !PT ;  /* 0x00000003ff0f7212 */ /* 0x000fe200078e33ff */
[----:B------:R-:W4:Y:S01]  /*1170*/  LDC R28, c[0x0][0x610] ;  /* 0x00018400ff1c7b82 */ /* 0x000f220000000800 */
[----:B------:R-:W-:Y:S05]  /*1180*/  @!P0 BRA `(.L_x_14) ;  /* 0x0000000000288947 */ /* 0x000fea0003800000 */
[----:B------:R-:W2:Y:S02]  /*1190*/  LDC R3, c[0x0][0x64c] ;  /* 0x00019300ff037b82 */ /* 0x000ea40000000800 */
[----:B--2---:R-:W-:-:S05]  /*11a0*/  IADD3 R3, P0, R36, R3, RZ ;  /* 0x0000000324037210 */ /* 0x004fca0007f1e0ff */
[----:B------:R-:W-:-:S04]  /*11b0*/  IMAD.X R19, RZ, RZ, R9, P0 ;  /* 0x000000ffff137224 */ /* 0x000fc800000e0609 */
[----:B------:R-:W-:-:S04]  /*11c0*/  IMAD.WIDE.U32 R8, R19, R30, RZ ;  /* 0x0000001e13087225 */ /* 0x000fc800078e00ff */
[----:B------:R-:W-:-:S04]  /*11d0*/  IMAD.WIDE.U32 R10, P0, R3, R31, R8 ;  /* 0x0000001f030a7225 */ /* 0x000fc80007800008 */
[----:B------:R-:W-:-:S04]  /*11e0*/  IMAD.WIDE.U32 R8, R3, R30, RZ ;  /* 0x0000001e03087225 */ /* 0x000fc800078e00ff */
[----:B------:R-:W-:Y:S01]  /*11f0*/  IMAD.X R13, RZ, RZ, RZ, P0 ;  /* 0x000000ffff0d7224 */ /* 0x000fe200000e06ff */
[----:B------:R-:W-:Y:S01]  /*1200*/  IADD3 RZ, P0, R9, R10, RZ ;  /* 0x0000000a09ff7210 */ /* 0x000fe20007f1e0ff */
[----:B------:R-:W-:-:S04]  /*1210*/  IMAD.MOV.U32 R12, RZ, RZ, R11 ;  /* 0x000000ffff0c7224 */ /* 0x000fc800078e000b */
[----:B------:R-:W-:-:S08]  /*1220*/  IMAD.WIDE.U32.X R8, R19, R31, R12, P0 ;  /* 0x0000001f13087225 */ /* 0x000fd000000e040c */
.L_x_14:
[----:B0-----:R-:W-:Y:S01]  /*1230*/  SHF.R.U64 R7, R8, R27, R9 ;  /* 0x0000001b08077219 */ /* 0x001fe20000001209 */
[----:B-1----:R-:W-:Y:S01]  /*1240*/  VIADD R9, R26, 0xffffffff ;  /* 0xffffffff1a097836 */ /* 0x002fe20000000000 */
[----:B------:R-:W-:Y:S01]  /*1250*/  SHF.L.U32 R3, R22, R29, RZ ;  /* 0x0000001d16037219 */ /* 0x000fe200000006ff */
[----:B------:R-:W-:Y:S01]  /*1260*/  @P1 IMAD R21, R25, R24, R6 ;  /* 0x0000001819151224 */ /* 0x000fe200078e0206 */
[----:B------:R-:W-:Y:S01]  /*1270*/  LOP3.LUT R8, R34, R15, RZ, 0xc0, !PT ;  /* 0x0000000f22087212 */ /* 0x000fe200078ec0ff */
[----:B------:R-:W-:Y:S02]  /*1280*/  IMAD.MOV R10, RZ, RZ, -R7 ;  /* 0x000000ffff0a7224 */ /* 0x000fe400078e0a07 */
[----:B------:R-:W-:Y:S02]  /*1290*/  IMAD.MOV.U32 R6, RZ, RZ, 0x1 ;  /* 0x00000001ff067424 */ /* 0x000fe400078e00ff */
[----:B------:R-:W-:Y:S01]  /*12a0*/  IMAD R8, R3, R7, R8 ;  /* 0x0000000703087224 */ /* 0x000fe200078e0208 */
[----:B------:R-:W-:Y:S01]  /*12b0*/  LOP3.LUT R7, R18, R9, RZ, 0xc0, !PT ;  /* 0x0000000912077212 */ /* 0x000fe200078ec0ff */
[----:B---3--:R-:W-:-:S02]  /*12c0*/  IMAD R3, R10, R33, R36 ;  /* 0x000000210a037224 */ /* 0x008fc400078e0224 */
[----:B----4-:R-:W-:Y:S02]  /*12d0*/  IMAD R22, R8, R28, R21 ;  /* 0x0000001c08167224 */ /* 0x010fe400078e0215 */
[----:B------:R-:W-:Y:S01]  /*12e0*/  IMAD R7, R3, R26, R7 ;  /* 0x0000001a03077224 */ /* 0x000fe200078e0207 */
[----:B------:R-:W-:Y:S01]  /*12f0*/  PRMT R3, R6, 0x7610, R3 ;  /* 0x0000761006037816 */ /* 0x000fe20000000003 */
[----:B------:R-:W-:-:S03]  /*1300*/  IMAD.MOV.U32 R19, RZ, RZ, R32 ;  /* 0x000000ffff137224 */ /* 0x000fc600078e0020 */
[----:B------:R-:W-:Y:S02]  /*1310*/  SEL R18, R7, R22, !P1 ;  /* 0x0000001607127207 */ /* 0x000fe40004800000 */
[----:B------:R-:W-:-:S07]  /*1320*/  SEL R22, R22, R7, !P1 ;  /* 0x0000000716167207 */ /* 0x000fce0004800000 */
.L_x_12:
[----:B------:R-:W-:Y:S05]  /*1330*/  @!P3 BRA `(.L_x_15) ;  /* 0x00000000000cb947 */ /* 0x000fea0003800000 */
[----:B------:R-:W-:Y:S01]  /*1340*/  UCGABAR_WAIT ;  /* 0x0000000000007dc7 */ /* 0x000fe20008000000 */
[----:B------:R-:W-:Y:S01]  /*1350*/  CCTL.IVALL ;  /* 0x00000000ff00798f */ /* 0x000fe20002000000 */
[----:B------:R-:W-:Y:S05]  /*1360*/  BRA `(.L_x_16) ;  /* 0x0000000000047947 */ /* 0x000fea0003800000 */
.L_x_15:
[----:B------:R-:W-:Y:S06]  /*1370*/  BAR.SYNC.DEFER_BLOCKING 0x0 ;  /* 0x0000000000007b1d */ /* 0x000fec0000010000 */
.L_x_16:
[----:B------:R-:W-:Y:S05]  /*1380*/  @!P2 BRA `(.L_x_17) ;  /* 0x00000054007ca947 */ /* 0x000fea0003800000 */
[----:B------:R-:W-:-:S13]  /*1390*/  ISETP.GT.U32.AND P0, PT, R35, 0x1, PT ;  /* 0x000000012300780c */ /* 0x000fda0003f04070 */
[----:B------:R-:W-:Y:S05]  /*13a0*/  @P0 EXIT ;  /* 0x000000000000094d */ /* 0x000fea0003800000 */
.L_x_18:
[----:B------:R-:W-:-:S08]  /*13b0*/  NOP ;  /* 0x0000000000007918 */ /* 0x000fd00000000000 */
[----:B------:R-:W1:Y:S02]  /*13c0*/  USETMAXREG.TRY_ALLOC.CTAPOOL UP0, 0xe8 ;  /* 0x000000e8000079c8 */ /* 0x000e640008000600 */
[----:B-1----:R-:W-:-:S13]  /*13d0*/  PLOP3.LUT P0, PT, PT, PT, UP0, 0x80, 0x0 ;  /* 0x000000000000781c */ /* 0x002fda0003f0f008 */
[----:B------:R-:W-:Y:S05]  /*13e0*/  @!P0 BRA `(.L_x_18) ;  /* 0xfffffffc00f08947 */ /* 0x000fea000383ffff */
[----:B------:R-:W-:-:S13]  /*13f0*/  LOP3.LUT P0, RZ, R3, 0xff, RZ, 0xc0, !PT ;  /* 0x000000ff03ff7812 */ /* 0x000fda000780c0ff */
[----:B------:R-:W-:Y:S05]  /*1400*/  @!P0 EXIT ;  /* 0x000000000000894d */ /* 0x000fea0003800000 */
[----:B------:R-:W3:Y:S01]  /*1410*/  LDL.64 R12, [R1] ;  /* 0x00000000010c7983 */ /* 0x000ee20000100a00 */
[----:B------:R-:W1:Y:S01]  /*1420*/  S2UR UR4, SR_CgaCtaId ;  /* 0x00000000000479c3 */ /* 0x000e620000008800 */
[CC--:B------:R-:W-:Y:S01]  /*1430*/  LEA.HI R3, R20.reuse, R5.reuse, RZ, 0x2 ;  /* 0x0000000514037211 */ /* 0x0c0fe200078f10ff */
[----:B------:R-:W-:Y:S01]  /*1440*/  UISETP.LT.AND UP0, UPT, UR40, 0x1, UPT ;  /* 0x000000012800788c */ /* 0x000fe2000bf01270 */
[----:B------:R-:W-:Y:S01]  /*1450*/  LEA.HI R20, R20, R5, RZ, 0x5 ;  /* 0x0000000514147211 */ /* 0x000fe200078f28ff */
[----:B------:R-:W-:Y:S01]  /*1460*/  UIADD3 UR5, UR43, -0x1, URZ ;  /* 0xffffffff2b057890 */ /* 0x000fe2000fffe03f */
[--C-:B------:R-:W-:Y:S01]  /*1470*/  SHF.R.S32.HI R92, RZ, 0x2, R3.reuse ;  /* 0x00000002ff5c7819 */ /* 0x100fe20000011403 */
[----:B------:R-:W-:Y:S01]  /*1480*/  USEL UR42, UR40, 0x1, UP0 ;  /* 0x00000001282a7887 */ /* 0x000fe20008000000 */
[----:B------:R-:W-:Y:S01]  /*1490*/  SHF.R.S32.HI R7, RZ, 0x1f, R3 ;  /* 0x0000001fff077819 */ /* 0x000fe20000011403 */
[----:B------:R-:W4:Y:S01]  /*14a0*/  LDC R97, c[0x0][0x658] ;  /* 0x00019600ff617b82 */ /* 0x000f220000000800 */
[----:B------:R-:W-:Y:S01]  /*14b0*/  LOP3.LUT R4, R3, 0xfffffffc, RZ, 0xc0, !PT ;  /* 0xfffffffc03047812 */ /* 0x000fe200078ec0ff */
[----:B------:R-:W-:Y:S01]  /*14c0*/  UMOV UR41, 0x400 ;  /* 0x0000040000297882 */ /* 0x000fe20000000000 */
[----:B------:R-:W-:Y:S01]  /*14d0*/  LEA.HI R7, R7, R92, RZ, 0x3 ;  /* 0x0000005c07077211 */ /* 0x000fe200078f18ff */
[----:B------:R-:W-:Y:S01]  /*14e0*/  UISETP.NE.AND UP0, UPT, UR5, URZ, UPT ;  /* 0x0000003f0500728c */ /* 0x000fe2000bf05270 */
[----:B------:R-:W-:Y:S01]  /*14f0*/  SHF.R.S32.HI R3, RZ, 0x5, R20 ;  /* 0x00000005ff037819 */ /* 0x000fe20000011414 */
[----:B------:R-:W-:Y:S01]  /*1500*/  IMAD.IADD R4, R5, 0x1, -R4 ;  /* 0x0000000105047824 */ /* 0x000fe200078e0a04 */
[----:B------:R-:W-:Y:S01]  /*1510*/  LOP3.LUT R7, R7, 0xfffffff8, RZ, 0xc0, !PT ;  /* 0xfffffff807077812 */ /* 0x000fe200078ec0ff */
[----:B------:R-:W2:Y:S01]  /*1520*/  LDC.64 R8, c[0x0][0x5c8] ;  /* 0x00017200ff087b82 */ /* 0x000ea20000000a00 */
[----:B------:R-:W-:Y:S01]  /*1530*/  IMAD.MOV.U32 R6, RZ, RZ, -0x1 ;  /* 0xffffffffff067424 */ /* 0x000fe200078e00ff */
[----:B------:R-:W-:Y:S01]  /*1540*/  ULDC UR6, c[0x0][0x284] ;  /* 0x0000a10000067ab9 */ /* 0x000fe20000000800 */
[----:B0-----:R-:W-:Y:S01]  /*1550*/  IMAD.MOV.U32 R10, RZ, RZ, 0x1 ;  /* 0x00000001ff0a7424 */ /* 0x001fe200078e00ff */
[----:B------:R-:W-:Y:S01]  /*1560*/  LOP3.LUT R104, R23, 0x1, RZ, 0xfc, !PT ;  /* 0x0000000117687812 */ /* 0x000fe200078efcff */
[----:B------:R-:W-:Y:S01]  /*1570*/  IMAD.IADD R92, R92, 0x1, -R7 ;  /* 0x000000015c5c7824 */ /* 0x000fe200078e0a07 */
[----:B------:R-:W-:Y:S01]  /*1580*/  USHF.L.U32 UR45, UR40, 0x1, URZ ;  /* 0x00000001282d7899 */ /* 0x000fe2000800063f */
[----:B------:R-:W-:Y:S01]  /*1590*/  IMAD.SHL.U32 R94, R4, 0x2, RZ ;  /* 0x00000002045e7824 */ /* 0x000fe200078e00ff */
[----:B------:R-:W0:Y:S01]  /*15a0*/  LDC R99, c[0x0][0x288] ;  /* 0x0000a200ff637b82 */ /* 0x000e220000000800 */
[----:B-1----:R-:W-:Y:S01]  /*15b0*/  ULEA UR41, UR4, UR41, 0x18 ;  /* 0x0000002904297291 */ /* 0x002fe2000f8ec03f */
[--C-:B------:R-:W-:Y:S01]  /*15c0*/  SHF.R.S32.HI R93, RZ, 0x1f, R92.reuse ;  /* 0x0000001fff5d7819 */ /* 0x100fe2000001145c */
[----:B------:R-:W-:Y:S01]  /*15d0*/  USHF.L.U32 UR4, UR5, 0x3, URZ ;  /* 0x0000000305047899 */ /* 0x000fe2000800063f */
[C---:B------:R-:W-:Y:S01]  /*15e0*/  IMAD R102, R3.reuse, -0x10, -R92 ;  /* 0xfffffff003667824 */ /* 0x040fe200078e0a5c */
[----:B------:R-:W-:Y:S01]  /*15f0*/  USEL UR5, URZ, 0x1, UP0 ;  /* 0x000000013f057887 */ /* 0x000fe20008000000 */
[----:B------:R-:W-:Y:S01]  /*1600*/  SHF.R.S32.HI R95, RZ, 0x1f, R94 ;  /* 0x0000001fff5f7819 */ /* 0x000fe2000001145e */
[----:B------:R-:W-:Y:S01]  /*1610*/  UIADD3 UR46, UR41, 0x60, URZ ;  /* 0x00000060292e7890 */ /* 0x000fe2000fffe03f */
[----:B------:R-:W1:Y:S01]  /*1620*/  LDC R100, c[0x0][0x600] ;  /* 0x00018000ff647b82 */ /* 0x000e620000000800 */
[-C--:B----4-:R-:W-:Y:S01]  /*1630*/  SHF.L.U32 R6, R6, R97.reuse, RZ ;  /* 0x0000006106067219 */ /* 0x090fe200000006ff */
[----:B------:R-:W-:Y:S01]  /*1640*/  ULOP3.LUT UR4, UR4, 0x8, URZ, 0xc0, !UPT ;  /* 0x0000000804047892 */ /* 0x000fe2000f8ec03f */
[----:B------:R-:W-:Y:S01]  /*1650*/  IMAD.WIDE R92, R3, 0x10, R92 ;  /* 0x00000010035c7825 */ /* 0x000fe200078e025c */
[----:B------:R-:W-:Y:S01]  /*1660*/  SHF.L.U32 R97, R10, R97, RZ ;  /* 0x000000610a617219 */ /* 0x000fe200000006ff */
[----:B------:R-:W-:Y:S01]  /*1670*/  UIADD3 UR42, -UR42, UR40, URZ ;  /* 0x000000282a2a7290 */ /* 0x000fe2000fffe13f */
[----:B------:R-:W-:Y:S01]  /*1680*/  LOP3.LUT R101, RZ, R6, RZ, 0x33, !PT ;  /* 0x00000006ff657212 */ /* 0x000fe200078e33ff */
[----:B------:R-:W-:Y:S01]  /*1690*/  IMAD.U32 R105, RZ, RZ, UR5 ;  /* 0x00000005ff697e24 */ /* 0x000fe2000f8e00ff */
[C---:B--2---:R-:W-:Y:S01]  /*16a0*/  SHF.L.U64.HI R96, R8.reuse, 0x3, R9 ;  /* 0x0000000308607819 */ /* 0x044fe20000010209 */
[----:B------:R-:W-:Y:S01]  /*16b0*/  IMAD.SHL.U32 R91, R8, 0x8, RZ ;  /* 0x00000008085b7824 */ /* 0x000fe200078e00ff */
[----:B------:R-:W-:Y:S01]  /*16c0*/  ULEA UR43, UR43, UR46, 0x3 ;  /* 0x0000002e2b2b7291 */ /* 0x000fe2000f8e183f */
[----:B------:R-:W-:Y:S01]  /*16d0*/  VIADD R102, R102, UR6 ;  /* 0x0000000666667c36 */ /* 0x000fe20008000000 */
[----:B------:R-:W-:-:S02]  /*16e0*/  ULOP3.LUT UR47, UR4, 0x8, URZ, 0x3c, !UPT ;  /* 0x00000008042f7892 */ /* 0x000fc4000f8e3c3f */
[----:B------:R-:W-:Y:S01]  /*16f0*/  ULOP3.LUT UR44, UR4, 0x18, URZ, 0x3c, !UPT ;  /* 0x00000018042c7892 */ /* 0x000fe2000f8e3c3f */
[----:B0-----:R-:W-:Y:S02]  /*1700*/  IMAD R99, R4, -0x2, R99 ;  /* 0xfffffffe04637824 */ /* 0x001fe400078e0263 */
[----:B-1----:R-:W-:Y:S01]  /*1710*/  VIADD R100, R100, 0xffffffff ;  /* 0xffffffff64647836 */ /* 0x002fe20000000000 */
[----:B---3--:R-:W-:-:S08]  /*1720*/  SHF.L.U64.HI R98, R12, 0x1, R0 ;  /* 0x000000010c627819 */ /* 0x008fd00000010200 */
.L_x_166:
[----:B------:R-:W-:-:S04]  /*1730*/  SHF.L.U32 R0, R105, 0x1f, RZ ;  /* 0x0000001f69007819 */ /* 0x000fc800000006ff */
[----:B------:R-:W0:Y:S02]  /*1740*/  SYNCS.PHASECHK.TRANS64.TRYWAIT P0, [UR43+-0x8], R0 ;  /* 0xfffff800ff0075a7 */ /* 0x000e24000800016b */
[----:B01-34-:R-:W-:Y:S05]  /*1750*/  @!P0 BRA `(.L_x_19) ;  /* 0x0000006000b08947 */ /* 0x01bfea0003800000 */
.L_x_189:
[----:B------:R-:W-:Y:S02]  /*1760*/  ULDC UR4, c[0x0][0x28c] ;  /* 0x0000a30000047ab9 */ /* 0x000fe40000000800 */
[----:B------:R-:W-:-:S13]  /*1770*/  ISETP.LT.AND P0, PT, RZ, UR4, PT ;  /* 0x00000004ff007c0c */ /* 0x000fda000bf01270 */
[----:B------:R-:W-:Y:S05]  /*1780*/  @P0 BRA `(.L_x_20) ;  /* 0x0000000000400947 */ /* 0x000fea0003800000 */
[----:B0-----:R-:W-:Y:S01]  /*1790*/  MOV R0, 0x0 ;  /* 0x0000000000007802 */ /* 0x001fe20000000f00 */
[----:B------:R-:W-:Y:S01]  /*17a0*/  ULDC.64 UR4, c[0x4][0x68] ;  /* 0x01001a0000047ab9 */ /* 0x000fe20000000a00 */
[----:B------:R-:W-:Y:S01]  /*17b0*/  ULDC.64 UR6, c[0x4][0x8] ;  /* 0x0100020000067ab9 */ /* 0x000fe20000000a00 */
[----:B------:R-:W-:Y:S01]  /*17c0*/  IMAD.U32 R4, RZ, RZ, UR4 ;  /* 0x00000004ff047e24 */ /* 0x000fe2000f8e00ff */
[----:B------:R0:W1:Y:S01]  /*17d0*/  LDC.64 R14, c[0x4][R0] ;  /* 0x01000000000e7b82 */ /* 0x0000620000000a00 */
[----:B------:R-:W-:Y:S01]  /*17e0*/  IMAD.U32 R5, RZ, RZ, UR5 ;  /* 0x00000005ff057e24 */ /* 0x000fe2000f8e00ff */
[----:B------:R-:W-:Y:S01]  /*17f0*/  ULDC.64 UR4, c[0x4][0x70] ;  /* 0x01001c0000047ab9 */ /* 0x000fe20000000a00 */
[----:B------:R-:W-:Y:S02]  /*1800*/  IMAD.U32 R10, RZ, RZ, UR6 ;  /* 0x00000006ff0a7e24 */ /* 0x000fe4000f8e00ff */
[----:B------:R-:W-:Y:S02]  /*1810*/  IMAD.U32 R6, RZ, RZ, UR4 ;  /* 0x00000004ff067e24 */ /* 0x000fe4000f8e00ff */
[----:B------:R-:W-:-:S02]  /*1820*/  IMAD.U32 R7, RZ, RZ, UR5 ;  /* 0x00000005ff077e24 */ /* 0x000fc4000f8e00ff */
[----:B------:R-:W-:Y:S02]  /*1830*/  IMAD.U32 R11, RZ, RZ, UR7 ;  /* 0x00000007ff0b7e24 */ /* 0x000fe4000f8e00ff */
[----:B------:R-:W-:Y:S02]  /*1840*/  IMAD.MOV.U32 R8, RZ, RZ, 0x1e1 ;  /* 0x000001e1ff087424 */ /* 0x000fe400078e00ff */
[----:B------:R-:W-:Y:S02]  /*1850*/  IMAD.MOV.U32 R12, RZ, RZ, 0x1 ;  /* 0x00000001ff0c7424 */ /* 0x000fe400078e00ff */
[----:B0-----:R-:W-:-:S07]  /*1860*/  IMAD.MOV.U32 R13, RZ, RZ, RZ ;  /* 0x000000ffff0d7224 */ /* 0x001fce00078e00ff */
[----:B------:R-:W-:-:S07]  /*1870*/  LEPC R20, `(.L_x_20) ;  /* 0x000000001014794e */ /* 0x000fce0000000000 */
[----:B-1---5:R-:W-:Y:S05]  /*1880*/  CALL.ABS.NOINC R14 ;  /* 0x000000000e007343 */ /* 0x022fea0003c00000 */
.L_x_20:
[----:B------:R-:W-:-:S13]  /*1890*/  ISETP.NE.AND P0, PT, R104, 0x3, PT ;  /* 0x000000036800780c */ /* 0x000fda0003f05270 */
[----:B------:R-:W-:Y:S05]  /*18a0*/  @!P0 BRA `(.L_x_21) ;  /* 0x0000000000048947 */ /* 0x000fea0003800000 */
[----:B------:R-:W-:Y:S01]  /*18b0*/  BPT.TRAP 0x1 ;  /* 0x000000040000795c */ /* 0x000fe20000300000 */
.L_x_21:
[----:B0-----:R-:W-:Y:S02]  /*18c0*/  IMAD.U32 R3, RZ, RZ, UR38 ;  /* 0x00000026ff037e24 */ /* 0x001fe4000f8e00ff */
[----:B------:R-:W-:-:S03]  /*18d0*/  IMAD.U32 R0, RZ, RZ, UR39 ;  /* 0x00000027ff007e24 */ /* 0x000fc6000f8e00ff */
[----:B------:R-:W-:Y:S02]  /*18e0*/  LEA R3, R3, UR41, 0x3 ;  /* 0x0000002903037c11 */ /* 0x000fe4000f8e18ff */
[----:B------:R-:W-:-:S04]  /*18f0*/  SHF.L.U32 R0, R0, 0x1f, RZ ;  /* 0x0000001f00007819 */ /* 0x000fc800000006ff */
[----:B------:R0:W1:Y:S01]  /*1900*/  SYNCS.PHASECHK.TRANS64.TRYWAIT P1, [R3+URZ], R0 ;  /* 0x00000000030075a7 */ /* 0x000062000802017f */
[----:B------:R-:W-:Y:S05]  /*1910*/  @!P0 BRA `(.L_x_22) ;  /* 0x0000000000048947 */ /* 0x000fea0003800000 */
[----:B------:R-:W-:Y:S01]  /*1920*/  BPT.TRAP 0x1 ;  /* 0x000000040000795c */ /* 0x000fe20000300000 */
.L_x_22:
[----:B------:R-:W-:-:S05]  /*1930*/  IMAD.U32 R4, RZ, RZ, UR42 ;  /* 0x0000002aff047e24 */ /* 0x000fca000f8e00ff */
[----:B------:R-:W-:Y:S01]  /*1940*/  ISETP.GE.AND P2, PT, R4, 0x1, PT ;  /* 0x000000010400780c */ /* 0x000fe20003f46270 */
[----:B-1----:R-:W-:-:S12]  /*1950*/  @P1 BRA `(.L_x_23) ;  /* 0x0000000000081947 */ /* 0x002fd80003800000 */
[----:B------:R-:W1:Y:S02]  /*1960*/  SYNCS.PHASECHK.TRANS64.TRYWAIT P1, [R3+URZ], R0 ;  /* 0x00000000030075a7 */ /* 0x000e64000802017f */
[----:B-1----:R-:W-:Y:S05]  /*1970*/  @!P1 BRA `(.L_x_24) ;  /* 0x0000006000409947 */ /* 0x002fea0003800000 */
.L_x_23:
[----:B------:R-:W-:Y:S05]  /*1980*/  WARPSYNC.ALL ;  /* 0x0000000000007948 */ /* 0x000fea0003800000 */
[----:B------:R-:W-:Y:S01]  /*1990*/  UIADD3 UR4, UR41, 0x180, URZ ;  /* 0x0000018029047890 */ /* 0x000fe2000fffe03f */
[----:B------:R-:W-:Y:S01]  /*19a0*/  WARPGROUP.ARRIVE ;  /* 0x00000000000079c5 */ /* 0x000fe20000000000 */
[----:B------:R-:W-:Y:S02]  /*19b0*/  UIADD3 UR5, UR41, 0xa180, URZ ;  /* 0x0000a18029057890 */ /* 0x000fe4000fffe03f */
[----:B------:R-:W-:Y:S02]  /*19c0*/  USHF.R.U32.HI UR4, URZ, 0x4, UR4 ;  /* 0x000000043f047899 */ /* 0x000fe40008011604 */
[----:B------:R-:W-:-:S02]  /*19d0*/  USHF.R.U32.HI UR5, URZ, 0x4, UR5 ;  /* 0x000000043f057899 */ /* 0x000fc40008011605 */
[----:B------:R-:W-:Y:S02]  /*19e0*/  ULOP3.LUT UR4, UR4, 0x3fff, URZ, 0xc0, !UPT ;  /* 0x00003fff04047892 */ /* 0x000fe4000f8ec03f */
[----:B------:R-:W-:Y:S02]  /*19f0*/  ULOP3.LUT UR5, UR5, 0x3fff, URZ, 0xc0, !UPT ;  /* 0x00003fff05057892 */ /* 0x000fe4000f8ec03f */
[----:B------:R-:W-:Y:S02]  /*1a00*/  ULOP3.LUT UR8, UR4, 0x10000, URZ, 0xfc, !UPT ;  /* 0x0001000004087892 */ /* 0x000fe4000f8efc3f */
[----:B------:R-:W-:Y:S02]  /*1a10*/  ULOP3.LUT UR9, UR5, 0x10000, URZ, 0xfc, !UPT ;  /* 0x0001000005097892 */ /* 0x000fe4000f8efc3f */
[----:B------:R-:W-:Y:S02]  /*1a20*/  ULEA UR10, UR38, UR8, 0x9 ;  /* 0x00000008260a7291 */ /* 0x000fe4000f8e483f */
[----:B------:R-:W-:Y:S01]  /*1a30*/  ULEA UR11, UR38, UR9, 0xa ;  /* 0x00000009260b7291 */ /* 0x000fe2000f8e503f */
[----:B------:R-:W-:Y:S01]  /*1a40*/  UMOV UR5, 0x40000040 ;  /* 0x4000004000057882 */ /* 0x000fe20000000000 */
[----:B------:R-:W-:-:S03]  /*1a50*/  UMOV UR7, 0x40000040 ;  /* 0x4000004000077882 */ /* 0x000fc60000000000 */
[----:B------:R-:W-:Y:S02]  /*1a60*/  UMOV UR4, UR10 ;  /* 0x0000000a00047c82 */ /* 0x000fe40008000000 */
[----:B------:R-:W-:Y:S02]  /*1a70*/  UMOV UR6, UR11 ;  /* 0x0000000b00067c82 */ /* 0x000fe40008000000 */
[----:B------:R-:W-:Y:S01]  /*1a80*/  HGMMA.64x128x16.F32.BF16 R24, gdesc[UR4], RZ, !UPT, gsb0 ;  /* 0x01e00000041879f0 */ /* 0x000fe2000c0018ff */
[----:B------:R-:W-:Y:S02]  /*1a90*/  UIADD3 UR4, UR10, 0x2, URZ ;  /* 0x000000020a047890 */ /* 0x000fe4000fffe03f */
[----:B------:R-:W-:Y:S01]  /*1aa0*/  UIADD3 UR6, UR11, 0x2, URZ ;  /* 0x000000020b067890 */ /* 0x000fe2000fffe03f */
[----:B------:R-:W-:Y:S01]  /*1ab0*/  UMOV UR5, 0x40000040 ;  /* 0x4000004000057882 */ /* 0x000fe20000000000 */
[----:B------:R-:W-:Y:S01]  /*1ac0*/  UMOV UR7, 0x40000040 ;  /* 0x4000004000077882 */ /* 0x000fe20000000000 */
[----:B------:R-:W-:-:S02]  /*1ad0*/  WARPGROUP.DEPBAR.LE gsb0, 0x0 ;  /* 0x00008000000079c5 */ /* 0x000fc40000010000 */
[----:B------:R-:W-:-:S06]  /*1ae0*/  WARPGROUP.ARRIVE ;  /* 0x00000000000079c5 */ /* 0x000fcc0000000000 */
[----:B------:R-:W-:Y:S01]  /*1af0*/  HGMMA.64x128x16.F32.BF16 R24, gdesc[UR4], R24, gsb0 ;  /* 0x01e00000041879f0 */ /* 0x000fe20008001818 */
[----:B------:R-:W-:Y:S02]  /*1b00*/  UIADD3 UR4, UR10, 0x4, URZ ;  /* 0x000000040a047890 */ /* 0x000fe4000fffe03f */
[----:B------:R-:W-:Y:S01]  /*1b10*/  UIADD3 UR6, UR11, 0x4, URZ ;  /* 0x000000040b067890 */ /* 0x000fe2000fffe03f */
[----:B------:R-:W-:Y:S01]  /*1b20*/  UMOV UR5, 0x40000040 ;  /* 0x4000004000057882 */ /* 0x000fe20000000000 */
[----:B------:R-:W-:Y:S01]  /*1b30*/  UMOV UR7, 0x40000040 ;  /* 0x4000004000077882 */ /* 0x000fe20000000000 */
[----:B------:R-:W-:Y:S02]  /*1b40*/  WARPGROUP.DEPBAR.LE gsb0, 0x0 ;  /* 0x00008000000079c5 */ /* 0x000fe40000010000 */
        /* <DEDUP_REMOVED lines=8> */
[----:B------:R-:W-:Y:S03]  /*1bd0*/  HGMMA.64x128x16.F32.BF16 R24, gdesc[UR4], R24, gsb0 ;  /* 0x01e00000041879f0 */ /* 0x000fe60008001818 */
[----:B------:R-:W-:Y:S02]  /*1be0*/  WARPGROUP.DEPBAR.LE gsb0, 0x0 ;  /* 0x00008000000079c5 */ /* 0x000fe40000010000 */
[----:B------:R-:W-:Y:S05]  /*1bf0*/  @!P2 BRA `(.L_x_25) ;  /* 0x000000040014a947 */ /* 0x000fea0003800000 */
[----:B------:R-:W-:Y:S01]  /*1c00*/  UIADD3 UR4, UR38, 0x1, URZ ;  /* 0x0000000126047890 */ /* 0x000fe2000fffe03f */
[----:B01----:R-:W-:Y:S02]  /*1c10*/  IMAD.U32 R0, RZ, RZ, UR42 ;  /* 0x0000002aff007e24 */ /* 0x003fe4000f8e00ff */
[----:B------:R-:W-:Y:S01]  /*1c20*/  IMAD.U32 R3, RZ, RZ, UR38 ;  /* 0x00000026ff037e24 */ /* 0x000fe2000f8e00ff */
[----:B------:R-:W-:-:S04]  /*1c30*/  UISETP.NE.AND UP0, UPT, UR4, 0x5, UPT ;  /* 0x000000050400788c */ /* 0x000fc8000bf05270 */
[----:B------:R-:W-:Y:S02]  /*1c40*/  USEL UR5, URZ, 0x1, UP0 ;  /* 0x000000013f057887 */ /* 0x000fe40008000000 */
[----:B------:R-:W-:Y:S02]  /*1c50*/  USEL UR10, UR4, URZ, UP0 ;  /* 0x0000003f040a7287 */ /* 0x000fe40008000000 */
[----:B------:R-:W-:-:S06]  /*1c60*/  ULOP3.LUT UR5, UR39, UR5, URZ, 0x3c, !UPT ;  /* 0x0000000527057292 */ /* 0x000fcc000f8e3c3f */
[----:B------:R-:W-:-:S07]  /*1c70*/  IMAD.U32 R6, RZ, RZ, UR5 ;  /* 0x00000005ff067e24 */ /* 0x000fce000f8e00ff */
.L_x_32:
[----:B------:R-:W-:Y:S05]  /*1c80*/  @!P0 BRA `(.L_x_26) ;  /* 0x0000000000048947 */ /* 0x000fea0003800000 */
[----:B------:R-:W-:Y:S01]  /*1c90*/  BPT.TRAP 0x1 ;  /* 0x000000040000795c */ /* 0x000fe20000300000 */
.L_x_26:
[----:B------:R-:W-:Y:S01]  /*1ca0*/  ULEA UR4, UR10, UR41, 0x3 ;  /* 0x000000290a047291 */ /* 0x000fe2000f8e183f */
[----:B------:R-:W-:-:S08]  /*1cb0*/  SHF.L.U32 R4, R6, 0x1f, RZ ;  /* 0x0000001f06047819 */ /* 0x000fd000000006ff */
[----:B------:R0:W1:Y:S01]  /*1cc0*/  SYNCS.PHASECHK.TRANS64.TRYWAIT P1, [UR4], R4 ;  /* 0x00000004ff0075a7 */ /* 0x0000620008020144 */
[----:B------:R-:W-:Y:S05]  /*1cd0*/  @!P0 BRA `(.L_x_27) ;  /* 0x0000000000048947 */ /* 0x000fea0003800000 */
[----:B------:R-:W-:Y:S01]  /*1ce0*/  BPT.TRAP 0x1 ;  /* 0x000000040000795c */ /* 0x000fe20000300000 */
.L_x_27:
[----:B-1----:R-:W-:Y:S05]  /*1cf0*/  @P1 BRA `(.L_x_28) ;  /* 0x0000000000081947 */ /* 0x002fea0003800000 */
[----:B------:R-:W1:Y:S02]  /*1d00*/  SYNCS.PHASECHK.TRANS64.TRYWAIT P1, [UR4], R4 ;  /* 0x00000004ff0075a7 */ /* 0x000e640008020144 */
[----:B-1----:R-:W-:Y:S05]  /*1d10*/  @!P1 BRA `(.L_x_29) ;  /* 0x0000005c006c9947 */ /* 0x002fea0003800000 */
.L_x_28:
[----:B------:R-:W-:Y:S01]  /*1d20*/  ULEA UR11, UR10, UR8, 0x9 ;  /* 0x000000080a0b7291 */ /* 0x000fe2000f8e483f */
[----:B------:R-:W-:Y:S01]  /*1d30*/  WARPGROUP.ARRIVE ;  /* 0x00000000000079c5 */ /* 0x000fe20000000000 */
[----:B------:R-:W-:Y:S01]  /*1d40*/  ULEA UR12, UR10, UR9, 0xa ;  /* 0x000000090a0c7291 */ /* 0x000fe2000f8e503f */
[----:B------:R-:W-:Y:S01]  /*1d50*/  UMOV UR5, 0x40000040 ;  /* 0x4000004000057882 */ /* 0x000fe20000000000 */
[----:B------:R-:W-:-:S03]  /*1d60*/  UMOV UR7, 0x40000040 ;  /* 0x4000004000077882 */ /* 0x000fc60000000000 */
[----:B------:R-:W-:Y:S02]  /*1d70*/  UMOV UR4, UR11 ;  /* 0x0000000b00047c82 */ /* 0x000fe40008000000 */
[----:B------:R-:W-:Y:S02]  /*1d80*/  UMOV UR6, UR12 ;  /* 0x0000000c00067c82 */ /* 0x000fe40008000000 */
[----:B------:R-:W-:Y:S01]  /*1d90*/  HGMMA.64x128x16.F32.BF16 R24, gdesc[UR4], R24, gsb0 ;  /* 0x01e00000041879f0 */ /* 0x000fe20008001818 */
        /* <DEDUP_REMOVED lines=23> */
[----:B------:R-:W-:Y:S01]  /*1f10*/  BPT.TRAP 0x1 ;  /* 0x000000040000795c */ /* 0x000fe20000300000 */
.L_x_30:
[----:B------:R-:W-:-:S13]  /*1f20*/  ISETP.NE.AND P1, PT, R103, RZ, PT ;  /* 0x000000ff6700720c */ /* 0x000fda0003f25270 */
[----:B01----:R-:W-:-:S05]  /*1f30*/  @P1 LEA R4, R3, UR41, 0x3 ;  /* 0x0000002903041c11 */ /* 0x003fca000f8e18ff */
[----:B------:R-:W-:-:S05]  /*1f40*/  @P1 VIADD R5, R4, 0x28 ;  /* 0x0000002804051836 */ /* 0x000fca0000000000 */
[----:B------:R-:W-:-:S04]  /*1f50*/  @P1 PRMT R5, R88, 0x654, R5 ;  /* 0x0000065458051816 */ /* 0x000fc80000000005 */
[----:B------:R0:W-:Y:S01]  /*1f60*/  @P1 SYNCS.ARRIVE.TRANS64.RED.A1T0 RZ, [R5+URZ], RZ ;  /* 0x000000ff05ff19a7 */ /* 0x0001e2000810043f */
[----:B------:R-:W-:-:S13]  /*1f70*/  ISETP.GT.U32.AND P1, PT, R23, 0x1, PT ;  /* 0x000000011700780c */ /* 0x000fda0003f24070 */
[----:B0-----:R-:W-:Y:S05]  /*1f80*/  @P1 BRA `(.L_x_31) ;  /* 0x0000000000041947 */ /* 0x001fea0003800000 */
[----:B------:R-:W-:Y:S01]  /*1f90*/  BPT.TRAP 0x1 ;  /* 0x000000040000795c */ /* 0x000fe20000300000 */
.L_x_31:
[----:B------:R-:W-:Y:S01]  /*1fa0*/  UIADD3 UR10, UR10, 0x1, URZ ;  /* 0x000000010a0a7890 */ /* 0x000fe2000fffe03f */
[C---:B------:R-:W-:Y:S01]  /*1fb0*/  ISETP.GT.AND P2, PT, R0.reuse, 0x1, PT ;  /* 0x000000010000780c */ /* 0x040fe20003f44270 */
[----:B------:R-:W-:Y:S02]  /*1fc0*/  VIADD R3, R3, 0x1 ;  /* 0x0000000103037836 */ /* 0x000fe40000000000 */
[----:B------:R-:W-:Y:S01]  /*1fd0*/  UISETP.NE.AND UP0, UPT, UR10, 0x5, UPT ;  /* 0x000000050a00788c */ /* 0x000fe2000bf05270 */
[----:B------:R-:W-:Y:S02]  /*1fe0*/  VIADD R0, R0, 0xffffffff ;  /* 0xffffffff00007836 */ /* 0x000fe40000000000 */
[C---:B------:R-:W-:Y:S01]  /*1ff0*/  ISETP.NE.AND P1, PT, R3.reuse, 0x5, PT ;  /* 0x000000050300780c */ /* 0x040fe20003f25270 */
[----:B------:R-:W-:Y:S02]  /*2000*/  USEL UR4, URZ, 0x1, UP0 ;  /* 0x000000013f047887 */ /* 0x000fe40008000000 */
[----:B------:R-:W-:Y:S01]  /*2010*/  USEL UR10, UR10, URZ, UP0 ;  /* 0x0000003f0a0a7287 */ /* 0x000fe20008000000 */
[----:B------:R-:W-:-:S03]  /*2020*/  SEL R3, R3, RZ, P1 ;  /* 0x000000ff03037207 */ /* 0x000fc60000800000 */
[----:B------:R-:W-:Y:S01]  /*2030*/  LOP3.LUT R6, R6, UR4, RZ, 0x3c, !PT ;  /* 0x0000000406067c12 */ /* 0x000fe2000f8e3cff */
[----:B------:R-:W-:Y:S07]  /*2040*/  @P2 BRA `(.L_x_32) ;  /* 0xfffffffc000c2947 */ /* 0x000fee000383ffff */
.L_x_25:
[----:B01----:R-:W0:Y:S01]  /*2050*/  LDC R0, c[0x0][0x28c] ;  /* 0x0000a300ff007b82 */ /* 0x003e220000000800 */
[----:B------:R-:W-:-:S04]  /*2060*/  IMAD.U32 R3, RZ, RZ, UR47 ;  /* 0x0000002fff037e24 */ /* 0x000fc8000f8e00ff */
[----:B------:R1:W-:Y:S01]  /*2070*/  SYNCS.ARRIVE.TRANS64.A1T0 RZ, [R3+UR46], RZ ;  /* 0x000000ff03ff79a7 */ /* 0x0003e2000810002e */
[----:B0-----:R-:W-:-:S13]  /*2080*/  ISETP.GE.AND P1, PT, R0, 0x1, PT ;  /* 0x000000010000780c */ /* 0x001fda0003f26270 */
[----:B-1----:R-:W-:Y:S05]  /*2090*/  @!P1 BRA `(.L_x_33) ;  /* 0x0000000000449947 */ /* 0x002fea0003800000 */
[----:B------:R-:W-:Y:S05]  /*20a0*/  @!P0 BRA `(.L_x_34) ;  /* 0x0000000000048947 */ /* 0x000fea0003800000 */
[----:B------:R-:W-:Y:S01]  /*20b0*/  BPT.TRAP 0x1 ;  /* 0x000000040000795c */ /* 0x000fe20000300000 */
.L_x_34:
[----:B------:R-:W-:-:S13]  /*20c0*/  ISETP.NE.AND P0, PT, R103, RZ, PT ;  /* 0x000000ff6700720c */ /* 0x000fda0003f05270 */
[----:B------:R-:W-:-:S05]  /*20d0*/  VOTEU.ANY UP0, P0 ;  /* 0x00000000003f7886 */ /* 0x000fca0000000100 */
[----:B------:R-:W-:-:S06]  /*20e0*/  @UP0 UIADD3 UR4, UR38, UR42, URZ ;  /* 0x0000002a26040290 */ /* 0x000fcc000fffe03f */
[----:B------:R-:W-:Y:S02]  /*20f0*/  IMAD.U32 R4, RZ, RZ, UR4 ;  /* 0x00000004ff047e24 */ /* 0x000fe4000f8e00ff */
[----:B------:R-:W-:Y:S02]  /*2100*/  IMAD.U32 R3, RZ, RZ, UR4 ;  /* 0x00000004ff037e24 */ /* 0x000fe4000f8e00ff */
[----:B------:R-:W-:-:S05]  /*2110*/  @P0 IMAD.WIDE.U32 R4, R4, -0x33333333, RZ ;  /* 0xcccccccd04040825 */ /* 0x000fca00078e00ff */
[----:B------:R-:W-:-:S05]  /*2120*/  @P0 SHF.R.U32.HI R0, RZ, 0x2, R5 ;  /* 0x00000002ff000819 */ /* 0x000fca0000011605 */
[----:B------:R-:W-:-:S05]  /*2130*/  @P0 IMAD R0, R0, -0x5, R3 ;  /* 0xfffffffb00000824 */ /* 0x000fca00078e0203 */
[----:B------:R-:W-:-:S05]  /*2140*/  @P0 LEA R0, R0, UR41, 0x3 ;  /* 0x0000002900000c11 */ /* 0x000fca000f8e18ff */
[----:B------:R-:W-:-:S05]  /*2150*/  @P0 VIADD R3, R0, 0x28 ;  /* 0x0000002800030836 */ /* 0x000fca0000000000 */
[----:B------:R-:W-:-:S04]  /*2160*/  @P0 PRMT R3, R88, 0x654, R3 ;  /* 0x0000065458030816 */ /* 0x000fc80000000003 */
[----:B------:R0:W-:Y:S01]  /*2170*/  @P0 SYNCS.ARRIVE.TRANS64.RED.A1T0 RZ, [R3+URZ], RZ ;  /* 0x000000ff03ff09a7 */ /* 0x0001e2000810043f */
[----:B------:R-:W-:-:S13]  /*2180*/  ISETP.GT.U32.AND P0, PT, R23, 0x1, PT ;  /* 0x000000011700780c */ /* 0x000fda0003f04070 */
[----:B0-----:R-:W-:Y:S05]  /*2190*/  @P0 BRA `(.L_x_33) ;  /* 0x0000000000040947 */ /* 0x001fea0003800000 */
[----:B------:R-:W-:Y:S01]  /*21a0*/  BPT.TRAP 0x1 ;  /* 0x000000040000795c */ /* 0x000fe20000300000 */
.L_x_33:
[----:B------:R-:W-:Y:S01]  /*21b0*/  SHF.L.U32 R0, R105, 0x1f, RZ ;  /* 0x0000001f69007819 */ /* 0x000fe200000006ff */
[----:B------:R-:W-:Y:S01]  /*21c0*/  UIADD3 UR38, UR38, UR45, URZ ;  /* 0x0000002d26267290 */ /* 0x000fe2000fffe03f */
[----:B------:R-:W-:Y:S01]  /*21d0*/  SHF.R.S32.HI R11, RZ, 0x1f, R19 ;  /* 0x0000001fff0b7819 */ /* 0x000fe20000011413 */
[----:B------:R-:W-:Y:S01]  /*21e0*/  UISETP.GE.U32.AND UP1, UPT, UR45, 0x5, UPT ;  /* 0x000000052d00788c */ /* 0x000fe2000bf26070 */
[----:B------:R-:W0:Y:S01]  /*21f0*/  SYNCS.PHASECHK.TRANS64.TRYWAIT P0, [UR43+0x8], R0 ;  /* 0x00000800ff0075a7 */ /* 0x000e22000800016b */
[----:B------:R-:W-:-:S04]  /*2200*/  UISETP.GT.U32.AND UP0, UPT, UR38, 0x4, UPT ;  /* 0x000000042600788c */ /* 0x000fc8000bf04070 */
[----:B------:R-:W-:-:S04]  /*2210*/  UISETP.LT.U32.AND UP0, UPT, UR45, 0x5, UP0 ;  /* 0x000000052d00788c */ /* 0x000fc80008701070 */
[----:B------:R-:W-:Y:S02]  /*2220*/  USEL UR6, URZ, 0x1, !UP0 ;  /* 0x000000013f067887 */ /* 0x000fe4000c000000 */
[----:B------:R-:W-:Y:S02]  /*2230*/  @UP1 UIMAD.WIDE.U32 UR4, UR38, -0x33333333, URZ ;  /* 0xcccccccd260418a5 */ /* 0x000fe4000f8e003f */
[----:B------:R-:W-:Y:S02]  /*2240*/  ULOP3.LUT UR39, UR39, UR6, URZ, 0x3c, !UPT ;  /* 0x0000000627277292 */ /* 0x000fe4000f8e3c3f */
[----:B------:R-:W-:-:S04]  /*2250*/  @UP1 USHF.R.U32.HI UR4, URZ, 0x2, UR5 ;  /* 0x000000023f041899 */ /* 0x000fc80008011605 */
[----:B------:R-:W-:Y:S01]  /*2260*/  @UP1 ULOP3.LUT UR39, UR39, 0x1, UR4, 0x78, !UPT ;  /* 0x0000000127271892 */ /* 0x000fe2000f8e7804 */
[----:B0-----:R-:W-:Y:S11]  /*2270*/  @!P0 BRA `(.L_x_35) ;  /* 0x00000058002c8947 */ /* 0x001ff60003800000 */
.L_x_190:
[----:B------:R-:W-:Y:S01]  /*2280*/  IMAD.SHL.U32 R7, R22, 0x40, RZ ;  /* 0x0000004016077824 */ /* 0x000fe200078e00ff */
[----:B------:R-:W-:Y:S01]  /*2290*/  ULDC UR6, c[0x0][0x284] ;  /* 0x0000a10000067ab9 */ /* 0x000fe20000000800 */
[----:B------:R-:W-:Y:S01]  /*22a0*/  IMAD.SHL.U32 R12, R18, 0x80, RZ ;  /* 0x00000080120c7824 */ /* 0x000fe200078e00ff */
[----:B------:R-:W-:Y:S01]  /*22b0*/  ULDC.64 UR4, c[0x0][0x5d0] ;  /* 0x0001740000047ab9 */ /* 0x000fe20000000a00 */
[----:B------:R-:W-:Y:S01]  /*22c0*/  IMAD.WIDE R20, R22, 0x40, R92 ;  /* 0x0000004016147825 */ /* 0x000fe200078e025c */
[----:B------:R-:W-:Y:S01]  /*22d0*/  ISETP.GE.AND P0, PT, R7, UR6, PT ;  /* 0x0000000607007c0c */ /* 0x000fe2000bf06270 */
[----:B------:R-:W-:Y:S01]  /*22e0*/  ULDC UR6, c[0x0][0x288] ;  /* 0x0000a20000067ab9 */ /* 0x000fe20000000800 */
[----:B------:R-:W-:Y:S01]  /*22f0*/  SHF.R.S32.HI R13, RZ, 0x1f, R12 ;  /* 0x0000001fff0d7819 */ /* 0x000fe2000001140c */
[----:B0-----:R-:W-:Y:S01]  /*2300*/  IMAD R0, R11, UR4, RZ ;  /* 0x000000040b007c24 */ /* 0x001fe2000f8e02ff */
[----:B------:R-:W-:Y:S01]  /*2310*/  ISETP.GE.OR P0, PT, R12, UR6, P0 ;  /* 0x000000060c007c0c */ /* 0x000fe20008706670 */
[----:B------:R-:W-:-:S04]  /*2320*/  IMAD.WIDE.U32 R4, R19, UR4, R94 ;  /* 0x0000000413047c25 */ /* 0x000fc8000f8e005e */
[----:B------:R-:W-:Y:S01]  /*2330*/  IMAD R3, R19, UR5, R0 ;  /* 0x0000000513037c24 */ /* 0x000fe2000f8e0200 */
[----:B------:R-:W-:Y:S01]  /*2340*/  IADD3 R4, P1, R12, R4, RZ ;  /* 0x000000040c047210 */ /* 0x000fe20007f3e0ff */
[----:B------:R-:W-:Y:S02]  /*2350*/  ULDC.64 UR4, c[0x0][0x5c8] ;  /* 0x0001720000047ab9 */ /* 0x000fe40000000a00 */
[----:B------:R-:W-:Y:S01]  /*2360*/  IMAD R9, R21, UR4, RZ ;  /* 0x0000000415097c24 */ /* 0x000fe2000f8e02ff */
[----:B------:R-:W-:-:S03]  /*2370*/  IADD3.X R5, R13, R5, R3, P1, !PT ;  /* 0x000000050d057210 */ /* 0x000fc60000ffe403 */
[C---:B------:R-:W-:Y:S02]  /*2380*/  IMAD R9, R20.reuse, UR5, R9 ;  /* 0x0000000514097c24 */ /* 0x040fe4000f8e0209 */
[----:B------:R-:W-:Y:S01]  /*2390*/  IMAD.WIDE.U32 R106, R20, UR4, R4 ;  /* 0x00000004146a7c25 */ /* 0x000fe2000f8e0004 */
[----:B------:R-:W-:Y:S06]  /*23a0*/  @P0 BRA `(.L_x_36) ;  /* 0x0000003c00d80947 */ /* 0x000fec0003800000 */
[----:B-----5:R-:W-:Y:S01]  /*23b0*/  FSETP.NEU.AND P1, PT, R90, RZ, PT ;  /* 0x000000ff5a00720b */ /* 0x020fe20003f2d000 */
[----:B------:R-:W-:Y:S01]  /*23c0*/  IMAD.IADD R3, R99, 0x1, -R12 ;  /* 0x0000000163037824 */ /* 0x000fe200078e0a0c */
[----:B------:R-:W-:Y:S01]  /*23d0*/  BSSY B0, `(.L_x_36) ;  /* 0x00003f3000007945 */ /* 0x000fe20003800000 */
[----:B------:R-:W-:Y:S02]  /*23e0*/  IMAD.IADD R0, R102, 0x1, -R7 ;  /* 0x0000000166007824 */ /* 0x000fe400078e0a07 */
[----:B------:R-:W-:Y:S01]  /*23f0*/  IMAD.IADD R115, R107, 0x1, R9 ;  /* 0x000000016b737824 */ /* 0x000fe200078e0209 */
[----:B------:R-:W-:-:S04]  /*2400*/  ISETP.GT.AND P0, PT, R3, RZ, PT ;  /* 0x000000ff0300720c */ /* 0x000fc80003f04270 */
[----:B------:R-:W-:-:S03]  /*2410*/  ISETP.GT.AND P3, PT, R0, RZ, P0 ;  /* 0x000000ff0000720c */ /* 0x000fc60000764270 */
[----:B------:R-:W-:Y:S10]  /*2420*/  @!P1 BRA `(.L_x_37) ;  /* 0x0000002c001c9947 */ /* 0x000ff40003800000 */
[----:B------:R-:W0:Y:S01]  /*2430*/  LDC.64 R108, c[0x0][0x5b8] ;  /* 0x00016e00ff6c7b82 */ /* 0x000e220000000a00 */
[----:B------:R-:W-:-:S07]  /*2440*/  ULDC.64 UR4, c[0x0][0x5c0] ;  /* 0x0001700000047ab9 */ /* 0x000fce0000000a00 */
[----:B------:R-:W1:Y:S08]  /*2450*/  LDC.64 R110, c[0x0][0x5b0] ;  /* 0x00016c00ff6e7b82 */ /* 0x000e700000000a00 */
[----:B------:R-:W2:Y:S01]  /*2460*/  LDC.64 R112, c[0x0][0x5a8] ;  /* 0x00016a00ff707b82 */ /* 0x000ea20000000a00 */
[-C--:B0-----:R-:W-:Y:S02]  /*2470*/  IMAD R6, R11, R108.reuse, RZ ;  /* 0x0000006c0b067224 */ /* 0x081fe400078e02ff */
[----:B------:R-:W-:-:S04]  /*2480*/  IMAD.WIDE.U32 R4, R19, R108, R94 ;  /* 0x0000006c13047225 */ /* 0x000fc800078e005e */
[----:B------:R-:W-:Y:S01]  /*2490*/  IMAD R107, R19, R109, R6 ;  /* 0x0000006d136b7224 */ /* 0x000fe200078e0206 */
[----:B------:R-:W-:Y:S01]  /*24a0*/  IADD3 R6, P1, R12, R4, RZ ;  /* 0x000000040c067210 */ /* 0x000fe20007f3e0ff */
[----:B-1----:R-:W-:-:S03]  /*24b0*/  IMAD R4, R21, R110, RZ ;  /* 0x0000006e15047224 */ /* 0x002fc600078e02ff */
[----:B------:R-:W-:Y:S01]  /*24c0*/  IADD3.X R7, R13, R5, R107, P1, !PT ;  /* 0x000000050d077210 */ /* 0x000fe20000ffe46b */
[C---:B------:R-:W-:Y:S02]  /*24d0*/  IMAD R109, R20.reuse, R111, R4 ;  /* 0x0000006f146d7224 */ /* 0x040fe400078e0204 */
[----:B------:R-:W-:-:S04]  /*24e0*/  IMAD.WIDE.U32 R4, R20, R110, R6 ;  /* 0x0000006e14047225 */ /* 0x000fc800078e0006 */
[----:B------:R-:W-:Y:S01]  /*24f0*/  IMAD.IADD R5, R5, 0x1, R109 ;  /* 0x0000000105057824 */ /* 0x000fe200078e026d */
[----:B--2---:R-:W-:-:S04]  /*2500*/  LEA R10, P1, R4, R112, 0x1 ;  /* 0x00000070040a7211 */ /* 0x004fc800078208ff */
[----:B------:R-:W-:-:S05]  /*2510*/  LEA.HI.X R11, R4, R113, R5, 0x1, P1 ;  /* 0x00000071040b7211 */ /* 0x000fca00008f0c05 */
[----:B------:R0:W2:Y:S01]  /*2520*/  @P3 LDG.E.LTC128B.U16 R18, desc[UR36][R10.64] ;  /* 0x000000240a123981 */ /* 0x0000a2000c1e1520 */
[----:B------:R-:W-:Y:S01]  /*2530*/  IMAD.WIDE.U32 R4, R20, R110, R12 ;  /* 0x0000006e14047225 */ /* 0x000fe200078e000c */
[----:B------:R-:W-:Y:S02]  /*2540*/  BSSY B1, `(.L_x_38) ;  /* 0x0000014000017945 */ /* 0x000fe40003800000 */
[----:B------:R-:W-:-:S04]  /*2550*/  IADD3 R14, P1, R94, R4, RZ ;  /* 0x000000045e0e7210 */ /* 0x000fc80007f3e0ff */
[----:B------:R-:W-:Y:S01]  /*2560*/  IADD3.X R15, R95, R109, R5, P1, !PT ;  /* 0x0000006d5f0f7210 */ /* 0x000fe20000ffe405 */
[----:B0-----:R-:W-:Y:S01]  /*2570*/  IMAD.SHL.U32 R10, R110, 0x8, RZ ;  /* 0x000000086e0a7824 */ /* 0x001fe200078e00ff */
[----:B------:R-:W-:Y:S02]  /*2580*/  LEA R8, P1, R106, UR4, 0x1 ;  /* 0x000000046a087c11 */ /* 0x000fe4000f8208ff */
[----:B------:R-:W-:Y:S01]  /*2590*/  SHF.L.U64.HI R11, R110, 0x3, R111 ;  /* 0x000000036e0b7819 */ /* 0x000fe2000001026f */
[----:B------:R-:W-:-:S04]  /*25a0*/  IMAD.WIDE.U32 R14, R19, R108, R14 ;  /* 0x0000006c130e7225 */ /* 0x000fc800078e000e */
[----:B------:R-:W-:Y:S01]  /*25b0*/  IMAD.IADD R5, R107, 0x1, R15 ;  /* 0x000000016b057824 */ /* 0x000fe200078e020f */
[----:B------:R-:W-:-:S04]  /*25c0*/  LEA R4, P4, R14, R112, 0x1 ;  /* 0x000000700e047211 */ /* 0x000fc800078808ff */
[----:B------:R-:W-:Y:S01]  /*25d0*/  LEA.HI.X R5, R14, R113, R5, 0x1, P4 ;  /* 0x000000710e057211 */ /* 0x000fe200020f0c05 */
[----:B--2---:R-:W-:-:S04]  /*25e0*/  IMAD.U32 R9, R18, 0x10000, RZ ;  /* 0x0001000012097824 */ /* 0x004fc800078e00ff */
[----:B------:R-:W-:-:S04]  /*25f0*/  FMUL R9, R9, R90 ;  /* 0x0000005a09097220 */ /* 0x000fc80000400000 */
[----:B------:R-:W-:Y:S01]  /*2600*/  FFMA R24, R24, R89, R9 ;  /* 0x0000005918187223 */ /* 0x000fe20000000009 */
[----:B------:R-:W-:Y:S02]  /*2610*/  LEA.HI.X R9, R106, UR5, R115, 0x1, P1 ;  /* 0x000000056a097c11 */ /* 0x000fe400088f0c73 */
[----:B------:R-:W-:Y:S02]  /*2620*/  ISETP.GT.AND P1, PT, R3, 0x1, PT ;  /* 0x000000010300780c */ /* 0x000fe40003f24270 */
[----:B------:R-:W-:Y:S02]  /*2630*/  F2FP.BF16.F32.PACK_AB R24, RZ, R24 ;  /* 0x00000018ff18723e */ /* 0x000fe400000010ff */
[----:B------:R-:W-:-:S03]  /*2640*/  ISETP.GT.AND P2, PT, R0, RZ, P1 ;  /* 0x000000ff0000720c */ /* 0x000fc60000f44270 */
[----:B------:R0:W-:Y:S10]  /*2650*/  @P3 STG.E.U16 desc[UR36][R8.64], R24 ;  /* 0x0000001808003986 */ /* 0x0001f4000c101524 */
[----:B------:R-:W-:Y:S05]  /*2660*/  @!P2 BRA `(.L_x_39) ;  /* 0x000000000004a947 */ /* 0x000fea0003800000 */
[----:B------:R1:W5:Y:S02]  /*2670*/  LDG.E.LTC128B.U16 R18, desc[UR36][R4.64+0x2] ;  /* 0x0000022404127981 */ /* 0x000364000c1e1520 */
.L_x_39:
[----:B------:R-:W-:Y:S05]  /*2680*/  BSYNC B1 ;  /* 0x0000000000017941 */ /* 0x000fea0003800000 */
.L_x_38:
[----:B------:R-:W-:Y:S01]  /*2690*/  IMAD.WIDE.U32 R10, R20, R110, R10 ;  /* 0x0000006e140a7225 */ /* 0x000fe200078e000a */
[----:B------:R-:W-:-:S03]  /*26a0*/  ISETP.GT.AND P0, PT, R0, 0x8, P0 ;  /* 0x000000080000780c */ /* 0x000fc60000704270 */
[----:B-----5:R-:W-:Y:S01]  /*26b0*/  IMAD.U32 R15, R18, 0x10000, RZ ;  /* 0x00010000120f7824 */ /* 0x020fe200078e00ff */
[----:B------:R-:W-:Y:S01]  /*26c0*/  IADD3 R6, P3, R6, R10, RZ ;  /* 0x0000000a06067210 */ /* 0x000fe20007f7e0ff */
[----:B------:R-:W-:Y:S02]  /*26d0*/  IMAD.IADD R109, R109, 0x1, R11 ;  /* 0x000000016d6d7824 */ /* 0x000fe400078e020b */
[----:B------:R-:W-:Y:S02]  /*26e0*/  FMUL R14, R15, R90 ;  /* 0x0000005a0f0e7220 */ /* 0x000fe40000400000 */
[----:B------:R-:W-:Y:S02]  /*26f0*/  IMAD.X R7, R109, 0x1, R7, P3 ;  /* 0x000000016d077824 */ /* 0x000fe400018e0607 */
[----:B------:R-:W-:Y:S01]  /*2700*/  FFMA R25, R25, R89, R14 ;  /* 0x0000005919197223 */ /* 0x000fe2000000000e */
[----:B------:R-:W-:-:S04]  /*2710*/  LEA R14, P3, R6, R112, 0x1 ;  /* 0x00000070060e7211 */ /* 0x000fc800078608ff */
[----:B------:R-:W-:Y:S01]  /*2720*/  LEA.HI.X R15, R6, R113, R7, 0x1, P3 ;  /* 0x00000071060f7211 */ /* 0x000fe200018f0c07 */
[----:B------:R-:W-:Y:S01]  /*2730*/  @P2 IMAD.MOV.U32 R6, RZ, RZ, R8 ;  /* 0x000000ffff062224 */ /* 0x000fe200078e0008 */
[----:B------:R-:W-:Y:S01]  /*2740*/  F2FP.BF16.F32.PACK_AB R25, RZ, R25 ;  /* 0x00000019ff19723e */ /* 0x000fe200000010ff */
[----:B------:R-:W-:-:S05]  /*2750*/  @P2 IMAD.MOV.U32 R7, RZ, RZ, R9 ;  /* 0x000000ffff072224 */ /* 0x000fca00078e0009 */
[----:B------:R2:W-:Y:S04]  /*2760*/  @P2 STG.E.U16 desc[UR36][R6.64+0x2], R25 ;  /* 0x0000021906002986 */ /* 0x0005e8000c101524 */
[----:B------:R-:W3:Y:S01]  /*2770*/  @P0 LDG.E.LTC128B.U16 R18, desc[UR36][R14.64] ;  /* 0x000000240e120981 */ /* 0x000ee2000c1e1520 */
[----:B------:R-:W-:Y:S01]  /*2780*/  IADD3 R12, P2, P3, R94, R10, R12 ;  /* 0x0000000a5e0c7210 */ /* 0x000fe20007b5e00c */
[----:B------:R-:W-:Y:S01]  /*2790*/  BSSY B1, `(.L_x_40) ;  /* 0x0000011000017945 */ /* 0x000fe20003800000 */
[----:B------:R-:W-:Y:S02]  /*27a0*/  ISETP.GT.AND P1, PT, R0, 0x8, P1 ;  /* 0x000000080000780c */ /* 0x000fe40000f24270 */
[----:B------:R-:W-:Y:S02]  /*27b0*/  IADD3.X R13, R95, R109, R13, P2, P3 ;  /* 0x0000006d5f0d7210 */ /* 0x000fe400017e640d */
[----:B------:R-:W-:Y:S01]  /*27c0*/  LEA R10, P2, R91, R8, 0x1 ;  /* 0x000000085b0a7211 */ /* 0x000fe200078408ff */
[----:B------:R-:W-:Y:S01]  /*27d0*/  IMAD.WIDE.U32 R12, R19, R108, R12 ;  /* 0x0000006c130c7225 */ /* 0x000fe200078e000c */
[----:B------:R-:W-:-:S03]  /*27e0*/  SHF.L.U64.HI R19, R91, 0x1, R96 ;  /* 0x000000015b137819 */ /* 0x000fc60000010260 */
[----:B------:R-:W-:Y:S01]  /*27f0*/  IMAD.IADD R13, R107, 0x1, R13 ;  /* 0x000000016b0d7824 */ /* 0x000fe200078e020d */
[----:B--2---:R-:W-:-:S04]  /*2800*/  LEA R6, P3, R12, R112, 0x1 ;  /* 0x000000700c067211 */ /* 0x004fc800078608ff */
[----:B------:R-:W-:Y:S01]  /*2810*/  LEA.HI.X R7, R12, R113, R13, 0x1, P3 ;  /* 0x000000710c077211 */ /* 0x000fe200018f0c0d */
[----:B---3--:R-:W-:-:S04]  /*2820*/  IMAD.U32 R11, R18, 0x10000, RZ ;  /* 0x00010000120b7824 */ /* 0x008fc800078e00ff */
[----:B------:R-:W-:-:S04]  /*2830*/  FMUL R11, R11, R90 ;  /* 0x0000005a0b0b7220 */ /* 0x000fc80000400000 */
[----:B------:R-:W-:-:S05]  /*2840*/  FFMA R11, R26, R89, R11 ;  /* 0x000000591a0b7223 */ /* 0x000fca000000000b */
[----:B------:R-:W-:Y:S01]  /*2850*/  F2FP.BF16.F32.PACK_AB R14, RZ, R11 ;  /* 0x0000000bff0e723e */ /* 0x000fe200000010ff */
[----:B------:R-:W-:-:S05]  /*2860*/  IMAD.X R11, R19, 0x1, R9, P2 ;  /* 0x00000001130b7824 */ /* 0x000fca00010e0609 */
[----:B------:R2:W-:Y:S01]  /*2870*/  @P0 STG.E.U16 desc[UR36][R10.64], R14 ;  /* 0x0000000e0a000986 */ /* 0x0005e2000c101524 */
[----:B------:R-:W-:Y:S05]  /*2880*/  @!P1 BRA `(.L_x_41) ;  /* 0x0000000000049947 */ /* 0x000fea0003800000 */
[----:B------:R3:W5:Y:S02]  /*2890*/  LDG.E.LTC128B.U16 R18, desc[UR36][R6.64+0x2] ;  /* 0x0000022406127981 */ /* 0x000764000c1e1520 */
.L_x_41:
[----:B------:R-:W-:Y:S05]  /*28a0*/  BSYNC B1 ;  /* 0x0000000000017941 */ /* 0x000fea0003800000 */
.L_x_40:
[----:B-----5:R-:W-:Y:S01]  /*28b0*/  IMAD.U32 R13, R18, 0x10000, RZ ;  /* 0x00010000120d7824 */ /* 0x020fe200078e00ff */
[----:B------:R-:W-:Y:S01]  /*28c0*/  ISETP.GT.AND P0, PT, R3, 0x8, PT ;  /* 0x000000080300780c */ /* 0x000fe20003f04270 */
[----:B------:R-:W-:Y:S02]  /*28d0*/  BSSY B1, `(.L_x_42) ;  /* 0x0000008000017945 */ /* 0x000fe40003800000 */
[----:B------:R-:W-:Y:S01]  /*28e0*/  FMUL R12, R13, R90 ;  /* 0x0000005a0d0c7220 */ /* 0x000fe20000400000 */
[----:B------:R-:W-:-:S03]  /*28f0*/  ISETP.GT.AND P2, PT, R0, RZ, P0 ;  /* 0x000000ff0000720c */ /* 0x000fc60000744270 */
[----:B------:R-:W-:-:S05]  /*2900*/  FFMA R12, R27, R89, R12 ;  /* 0x000000591b0c7223 */ /* 0x000fca000000000c */
[----:B------:R-:W-:-:S05]  /*2910*/  F2FP.BF16.F32.PACK_AB R12, RZ, R12 ;  /* 0x0000000cff0c723e */ /* 0x000fca00000010ff */
[----:B------:R4:W-:Y:S01]  /*2920*/  @P1 STG.E.U16 desc[UR36][R10.64+0x2], R12 ;  /* 0x0000020c0a001986 */ /* 0x0009e2000c101524 */
[----:B------:R-:W-:Y:S05]  /*2930*/  @!P2 BRA `(.L_x_43) ;  /* 0x000000000004a947 */ /* 0x000fea0003800000 */
[----:B------:R0:W5:Y:S02]  /*2940*/  LDG.E.LTC128B.U16 R18, desc[UR36][R4.64+0x10] ;  /* 0x0000102404127981 */ /* 0x000164000c1e1520 */
.L_x_43:
[----:B------:R-:W-:Y:S05]  /*2950*/  BSYNC B1 ;  /* 0x0000000000017941 */ /* 0x000fea0003800000 */
.L_x_42:
        /* <DEDUP_REMOVED lines=10> */
.L_x_45:
[----:B------:R-:W-:Y:S05]  /*2a00*/  BSYNC B1 ;  /* 0x0000000000017941 */ /* 0x000fea0003800000 */
.L_x_44:
[----:B0----5:R-:W-:Y:S01]  /*2a10*/  IMAD.U32 R13, R18, 0x10000, RZ ;  /* 0x00010000120d7824 */ /* 0x021fe200078e00ff */
[----:B------:R-:W-:Y:S01]  /*2a20*/  ISETP.GT.AND P0, PT, R0, 0x8, P0 ;  /* 0x000000080000780c */ /* 0x000fe20000704270 */
[----:B------:R-:W-:Y:S02]  /*2a30*/  BSSY B1, `(.L_x_46) ;  /* 0x0000007000017945 */ /* 0x000fe40003800000 */
[----:B----4-:R-:W-:-:S04]  /*2a40*/  FMUL R12, R13, R90 ;  /* 0x0000005a0d0c7220 */ /* 0x010fc80000400000 */
[----:B------:R-:W-:-:S05]  /*2a50*/  FFMA R12, R29, R89, R12 ;  /* 0x000000591d0c7223 */ /* 0x000fca000000000c */
[----:B------:R-:W-:-:S05]  /*2a60*/  F2FP.BF16.F32.PACK_AB R12, RZ, R12 ;  /* 0x0000000cff0c723e */ /* 0x000fca00000010ff */
[----:B------:R0:W-:Y:S01]  /*2a70*/  @P3 STG.E.U16 desc[UR36][R8.64+0x12], R12 ;  /* 0x0000120c08003986 */ /* 0x0001e2000c101524 */
[----:B------:R-:W-:Y:S05]  /*2a80*/  @!P0 BRA `(.L_x_47) ;  /* 0x0000000000048947 */ /* 0x000fea0003800000 */
[----:B------:R4:W5:Y:S02]  /*2a90*/  LDG.E.LTC128B.U16 R18, desc[UR36][R6.64+0x10] ;  /* 0x0000102406127981 */ /* 0x000964000c1e1520 */
.L_x_47:
[----:B------:R-:W-:Y:S05]  /*2aa0*/  BSYNC B1 ;  /* 0x0000000000017941 */ /* 0x000fea0003800000 */
.L_x_46:
[----:B-----5:R-:W-:Y:S01]  /*2ab0*/  IMAD.U32 R13, R18, 0x10000, RZ ;  /* 0x00010000120d7824 */ /* 0x020fe200078e00ff */
[----:B------:R-:W-:Y:S01]  /*2ac0*/  ISETP.GT.AND P1, PT, R0, 0x8, P1 ;  /* 0x000000080000780c */ /* 0x000fe20000f24270 */
[----:B------:R-:W-:Y:S02]  /*2ad0*/  BSSY B1, `(.L_x_48) ;  /* 0x0000007000017945 */ /* 0x000fe40003800000 */
[----:B------:R-:W-:-:S04]  /*2ae0*/  FMUL R13, R13, R90 ;  /* 0x0000005a0d0d7220 */ /* 0x000fc80000400000 */
[----:B------:R-:W-:-:S05]  /*2af0*/  FFMA R13, R30, R89, R13 ;  /* 0x000000591e0d7223 */ /* 0x000fca000000000d */
[----:B------:R-:W-:-:S05]  /*2b00*/  F2FP.BF16.F32.PACK_AB R13, RZ, R13 ;  /* 0x0000000dff0d723e */ /* 0x000fca00000010ff */
[----:B------:R0:W-:Y:S01]  /*2b10*/  @P0 STG.E.U16 desc[UR36][R10.64+0x10], R13 ;  /* 0x0000100d0a000986 */ /* 0x0001e2000c101524 */
[----:B------:R-:W-:Y:S05]  /*2b20*/  @!P1 BRA `(.L_x_49) ;  /* 0x0000000000049947 */ /* 0x000fea0003800000 */
[----:B------:R0:W5:Y:S02]  /*2b30*/  LDG.E.LTC128B.U16 R18, desc[UR36][R6.64+0x12] ;  /* 0x0000122406127981 */ /* 0x000164000c1e1520 */
.L_x_49:
[----:B------:R-:W-:Y:S05]  /*2b40*/  BSYNC B1 ;  /* 0x0000000000017941 */ /* 0x000fea0003800000 */
.L_x_48:
[----:B0----5:R-:W-:Y:S01]  /*2b50*/  IMAD.U32 R13, R18, 0x10000, RZ ;  /* 0x00010000120d7824 */ /* 0x021fe200078e00ff */
        /* <DEDUP_REMOVED lines=9> */
.L_x_51:
[----:B------:R-:W-:Y:S05]  /*2bf0*/  BSYNC B1 ;  /* 0x0000000000017941 */ /* 0x000fea0003800000 */
.L_x_50:
        /* <DEDUP_REMOVED lines=10> */
.L_x_53:
[----:B------:R-:W-:Y:S05]  /*2ca0*/  BSYNC B1 ;  /* 0x0000000000017941 */ /* 0x000fea0003800000 */
.L_x_52:
[----:B0----5:R-:W-:Y:S01]  /*2cb0*/  IMAD.U32 R13, R18, 0x10000, RZ ;  /* 0x00010000120d7824 */ /* 0x021fe200078e00ff */
        /* <DEDUP_REMOVED lines=8> */
.L_x_55:
[----:B------:R-:W-:Y:S05]  /*2d40*/  BSYNC B1 ;  /* 0x0000000000017941 */ /* 0x000fea0003800000 */
.L_x_54:
        /* <DEDUP_REMOVED lines=9> */
.L_x_57:
[----:B------:R-:W-:Y:S05]  /*2de0*/  BSYNC B1 ;  /* 0x0000000000017941 */ /* 0x000fea0003800000 */
.L_x_56:
        /* <DEDUP_REMOVED lines=10> */
.L_x_59:
[----:B------:R-:W-:Y:S05]  /*2e90*/  BSYNC B1 ;  /* 0x0000000000017941 */ /* 0x000fea0003800000 */
.L_x_58:
        /* <DEDUP_REMOVED lines=10> */
.L_x_61:
[----:B------:R-:W-:Y:S05]  /*2f40*/  BSYNC B1 ;  /* 0x0000000000017941 */ /* 0x000fea0003800000 */
.L_x_60:
        /* <DEDUP_REMOVED lines=9> */
.L_x_63:
[----:B------:R-:W-:Y:S05]  /*2fe0*/  BSYNC B1 ;  /* 0x0000000000017941 */ /* 0x000fea0003800000 */
.L_x_62:
        /* <DEDUP_REMOVED lines=9> */
.L_x_65:
[----:B------:R-:W-:Y:S05]  /*3080*/  BSYNC B1 ;  /* 0x0000000000017941 */ /* 0x000fea0003800000 */
.L_x_64:
        /* <DEDUP_REMOVED lines=10> */
.L_x_67:
[----:B------:R-:W-:Y:S05]  /*3130*/  BSYNC B1 ;  /* 0x0000000000017941 */ /* 0x000fea0003800000 */
.L_x_66:
        /* <DEDUP_REMOVED lines=10> */
.L_x_69:
[----:B------:R-:W-:Y:S05]  /*31e0*/  BSYNC B1 ;  /* 0x0000000000017941 */ /* 0x000fea0003800000 */
.L_x_68:
        /* <DEDUP_REMOVED lines=9> */
.L_x_71:
[----:B------:R-:W-:Y:S05]  /*3280*/  BSYNC B1 ;  /* 0x0000000000017941 */ /* 0x000fea0003800000 */
.L_x_70:
        /* <DEDUP_REMOVED lines=9> */
.L_x_73:
[----:B------:R-:W-:Y:S05]  /*3320*/  BSYNC B1 ;  /* 0x0000000000017941 */ /* 0x000fea0003800000 */
.L_x_72:
        /* <DEDUP_REMOVED lines=10> */
.L_x_75:
[----:B------:R-:W-:Y:S05]  /*33d0*/  BSYNC B1 ;  /* 0x0000000000017941 */ /* 0x000fea0003800000 */
.L_x_74:
        /* <DEDUP_REMOVED lines=10> */
.L_x_77:
[----:B------:R-:W-:Y:S05]  /*3480*/  BSYNC B1 ;  /* 0x0000000000017941 */ /* 0x000fea0003800000 */
.L_x_76:
        /* <DEDUP_REMOVED lines=9> */
.L_x_79:
[----:B------:R-:W-:Y:S05]  /*3520*/  BSYNC B1 ;  /* 0x0000000000017941 */ /* 0x000fea0003800000 */
.L_x_78:
        /* <DEDUP_REMOVED lines=9> */
.L_x_81:
[----:B------:R-:W-:Y:S05]  /*35c0*/  BSYNC B1 ;  /* 0x0000000000017941 */ /* 0x000fea0003800000 */
.L_x_80:
        /* <DEDUP_REMOVED lines=10> */
.L_x_83:
[----:B------:R-:W-:Y:S05]  /*3670*/  BSYNC B1 ;  /* 0x0000000000017941 */ /* 0x000fea0003800000 */
.L_x_82:
        /* <DEDUP_REMOVED lines=10> */
.L_x_85:
[----:B------:R-:W-:Y:S05]  /*3720*/  BSYNC B1 ;  /* 0x0000000000017941 */ /* 0x000fea0003800000 */
.L_x_84:
        /* <DEDUP_REMOVED lines=9> */
.L_x_87:
[----:B------:R-:W-:Y:S05]  /*37c0*/  BSYNC B1 ;  /* 0x0000000000017941 */ /* 0x000fea0003800000 */
.L_x_86:
        /* <DEDUP_REMOVED lines=9> */
.L_x_89:
[----:B------:R-:W-:Y:S05]  /*3860*/  BSYNC B1 ;  /* 0x0000000000017941 */ /* 0x000fea0003800000 */
.L_x_88:
        /* <DEDUP_REMOVED lines=10> */
.L_x_91:
[----:B------:R-:W-:Y:S05]  /*3910*/  BSYNC B1 ;  /* 0x0000000000017941 */ /* 0x000fea0003800000 */
.L_x_90:
        /* <DEDUP_REMOVED lines=10> */
.L_x_93:
[----:B------:R-:W-:Y:S05]  /*39c0*/  BSYNC B1 ;  /* 0x0000000000017941 */ /* 0x000fea0003800000 */
.L_x_92:
        /* <DEDUP_REMOVED lines=9> */
.L_x_95:
[----:B------:R-:W-:Y:S05]  /*3a60*/  BSYNC B1 ;  /* 0x0000000000017941 */ /* 0x000fea0003800000 */
.L_x_94:
        /* <DEDUP_REMOVED lines=9> */
.L_x_97:
[----:B------:R-:W-:Y:S05]  /*3b00*/  BSYNC B1 ;  /* 0x0000000000017941 */ /* 0x000fea0003800000 */
.L_x_96:
        /* <DEDUP_REMOVED lines=10> */
.L_x_99:
[----:B------:R-:W-:Y:S05]  /*3bb0*/  BSYNC B1 ;  /* 0x0000000000017941 */ /* 0x000fea0003800000 */
.L_x_98:
        /* <DEDUP_REMOVED lines=10> */
.L_x_101:
[----:B------:R-:W-:Y:S05]  /*3c60*/  BSYNC B1 ;  /* 0x0000000000017941 */ /* 0x000fea0003800000 */
.L_x_100:
        /* <DEDUP_REMOVED lines=9> */
.L_x_103:
[----:B------:R-:W-:Y:S05]  /*3d00*/  BSYNC B1 ;  /* 0x0000000000017941 */ /* 0x000fea0003800000 */
.L_x_102:
        /* <DEDUP_REMOVED lines=9> */
.L_x_105:
[----:B------:R-:W-:Y:S05]  /*3da0*/  BSYNC B1 ;  /* 0x0000000000017941 */ /* 0x000fea0003800000 */
.L_x_104:
        /* <DEDUP_REMOVED lines=10> */
.L_x_107:
[----:B------:R-:W-:Y:S05]  /*3e50*/  BSYNC B1 ;  /* 0x0000000000017941 */ /* 0x000fea0003800000 */
.L_x_106:
        /* <DEDUP_REMOVED lines=10> */
.L_x_109:
[----:B------:R-:W-:Y:S05]  /*3f00*/  BSYNC B1 ;  /* 0x0000000000017941 */ /* 0x000fea0003800000 */
.L_x_108:
        /* <DEDUP_REMOVED lines=9> */
.L_x_111:
[----:B------:R-:W-:Y:S05]  /*3fa0*/  BSYNC B1 ;  /* 0x0000000000017941 */ /* 0x000fea0003800000 */
.L_x_110:
        /* <DEDUP_REMOVED lines=9> */
.L_x_113:
[----:B------:R-:W-:Y:S05]  /*4040*/  BSYNC B1 ;  /* 0x0000000000017941 */ /* 0x000fea0003800000 */
.L_x_112:
        /* <DEDUP_REMOVED lines=10> */
.L_x_115:
[----:B------:R-:W-:Y:S05]  /*40f0*/  BSYNC B1 ;  /* 0x0000000000017941 */ /* 0x000fea0003800000 */
.L_x_114:
        /* <DEDUP_REMOVED lines=10> */
.L_x_117:
[----:B------:R-:W-:Y:S05]  /*41a0*/  BSYNC B1 ;  /* 0x0000000000017941 */ /* 0x000fea0003800000 */
.L_x_116:
        /* <DEDUP_REMOVED lines=9> */
.L_x_119:
[----:B------:R-:W-:Y:S05]  /*4240*/  BSYNC B1 ;  /* 0x0000000000017941 */ /* 0x000fea0003800000 */
.L_x_118:
        /* <DEDUP_REMOVED lines=9> */
.L_x_121:
[----:B------:R-:W-:Y:S05]  /*42e0*/  BSYNC B1 ;  /* 0x0000000000017941 */ /* 0x000fea0003800000 */
.L_x_120:
        /* <DEDUP_REMOVED lines=10> */
.L_x_123:
[----:B------:R-:W-:Y:S05]  /*4390*/  BSYNC B1 ;  /* 0x0000000000017941 */ /* 0x000fea0003800000 */
.L_x_122:
        /* <DEDUP_REMOVED lines=10> */
.L_x_125:
[----:B------:R-:W-:Y:S05]  /*4440*/  BSYNC B1 ;  /* 0x0000000000017941 */ /* 0x000fea0003800000 */
.L_x_124:
        /* <DEDUP_REMOVED lines=9> */
.L_x_127:
[----:B------:R-:W-:Y:S05]  /*44e0*/  BSYNC B1 ;  /* 0x0000000000017941 */ /* 0x000fea0003800000 */
.L_x_126:
        /* <DEDUP_REMOVED lines=9> */
.L_x_129:
[----:B------:R-:W-:Y:S05]  /*4580*/  BSYNC B1 ;  /* 0x0000000000017941 */ /* 0x000fea0003800000 */
.L_x_128:
        /* <DEDUP_REMOVED lines=10> */
.L_x_131:
[----:B------:R-:W-:Y:S05]  /*4630*/  BSYNC B1 ;  /* 0x0000000000017941 */ /* 0x000fea0003800000 */
.L_x_130:
        /* <DEDUP_REMOVED lines=10> */
.L_x_133:
[----:B------:R-:W-:Y:S05]  /*46e0*/  BSYNC B1 ;  /* 0x0000000000017941 */ /* 0x000fea0003800000 */
.L_x_132:
        /* <DEDUP_REMOVED lines=9> */
.L_x_135:
[----:B------:R-:W-:Y:S05]  /*4780*/  BSYNC B1 ;  /* 0x0000000000017941 */ /* 0x000fea0003800000 */
.L_x_134:
        /* <DEDUP_REMOVED lines=9> */
.L_x_137:
[----:B------:R-:W-:Y:S05]  /*4820*/  BSYNC B1 ;  /* 0x0000000000017941 */ /* 0x000fea0003800000 */
.L_x_136:
        /* <DEDUP_REMOVED lines=10> */
.L_x_139:
[----:B------:R-:W-:Y:S05]  /*48d0*/  BSYNC B1 ;  /* 0x0000000000017941 */ /* 0x000fea0003800000 */
.L_x_138:
        /* <DEDUP_REMOVED lines=10> */
.L_x_141:
[----:B------:R-:W-:Y:S05]  /*4980*/  BSYNC B1 ;  /* 0x0000000000017941 */ /* 0x000fea0003800000 */
.L_x_140:
        /* <DEDUP_REMOVED lines=9> */
.L_x_143:
[----:B------:R-:W-:Y:S05]  /*4a20*/  BSYNC B1 ;  /* 0x0000000000017941 */ /* 0x000fea0003800000 */
.L_x_142:
        /* <DEDUP_REMOVED lines=9> */
.L_x_145:
[----:B------:R-:W-:Y:S05]  /*4ac0*/  BSYNC B1 ;  /* 0x0000000000017941 */ /* 0x000fea0003800000 */
.L_x_144:
        /* <DEDUP_REMOVED lines=10> */
.L_x_147:
[----:B------:R-:W-:Y:S05]  /*4b70*/  BSYNC B1 ;  /* 0x0000000000017941 */ /* 0x000fea0003800000 */
.L_x_146:
        /* <DEDUP_REMOVED lines=10> */
.L_x_149:
[----:B------:R-:W-:Y:S05]  /*4c20*/  BSYNC B1 ;  /* 0x0000000000017941 */ /* 0x000fea0003800000 */
.L_x_148:
        /* <DEDUP_REMOVED lines=9> */
.L_x_151:
[----:B------:R-:W-:Y:S05]  /*4cc0*/  BSYNC B1 ;  /* 0x0000000000017941 */ /* 0x000fea0003800000 */
.L_x_150:
        /* <DEDUP_REMOVED lines=9> */
.L_x_153:
[----:B------:R-:W-:Y:S05]  /*4d60*/  BSYNC B1 ;  /* 0x0000000000017941 */ /* 0x000fea0003800000 */
.L_x_152:
        /* <DEDUP_REMOVED lines=10> */
.L_x_155:
[----:B------:R-:W-:Y:S05]  /*4e10*/  BSYNC B1 ;  /* 0x0000000000017941 */ /* 0x000fea0003800000 */
.L_x_154:
        /* <DEDUP_REMOVED lines=10> */
.L_x_157:
[----:B------:R-:W-:Y:S05]  /*4ec0*/  BSYNC B1 ;  /* 0x0000000000017941 */ /* 0x000fea0003800000 */
.L_x_156:
[----:B-----5:R-:W-:Y:S01]  /*4ed0*/  IMAD.U32 R3, R18, 0x10000, RZ ;  /* 0x0001000012037824 */ /* 0x020fe200078e00ff */
[----:B------:R-:W-:Y:S01]  /*4ee0*/  ISETP.GT.AND P0, PT, R0, 0x8, P0 ;  /* 0x000000080000780c */ /* 0x000fe20000704270 */
[----:B------:R-:W-:Y:S02]  /*4ef0*/  BSSY B1, `(.L_x_158) ;  /* 0x0000007000017945 */ /* 0x000fe40003800000 */
[----:B01----:R-:W-:-:S04]  /*4f00*/  FMUL R4, R3, R90 ;  /* 0x0000005a03047220 */ /* 0x003fc80000400000 */
[----:B------:R-:W-:-:S05]  /*4f10*/  FFMA R4, R85, R89, R4 ;  /* 0x0000005955047223 */ /* 0x000fca0000000004 */
[----:B------:R-:W-:-:S05]  /*4f20*/  F2FP.BF16.F32.PACK_AB R4, RZ, R4 ;  /* 0x00000004ff04723e */ /* 0x000fca00000010ff */
[----:B------:R0:W-:Y:S01]  /*4f30*/  @P3 STG.E.U16 desc[UR36][R8.64+0xf2], R4 ;  /* 0x0000f20408003986 */ /* 0x0001e2000c101524 */
[----:B------:R-:W-:Y:S05]  /*4f40*/  @!P0 BRA `(.L_x_159) ;  /* 0x0000000000048947 */ /* 0x000fea0003800000 */
[----:B------:R1:W5:Y:S02]  /*4f50*/  LDG.E.LTC128B.U16 R18, desc[UR36][R6.64+0xf0] ;  /* 0x0000f02406127981 */ /* 0x000364000c1e1520 */
.L_x_159:
[----:B------:R-:W-:Y:S05]  /*4f60*/  BSYNC B1 ;  /* 0x0000000000017941 */ /* 0x000fea0003800000 */
.L_x_158:
[----:B-----5:R-:W-:Y:S01]  /*4f70*/  IMAD.U32 R3, R18, 0x10000, RZ ;  /* 0x0001000012037824 */ /* 0x020fe200078e00ff */
[----:B------:R-:W-:Y:S01]  /*4f80*/  ISETP.GT.AND P1, PT, R0, 0x8, P1 ;  /* 0x000000080000780c */ /* 0x000fe20000f24270 */
[----:B0-----:R-:W-:Y:S01]  /*4f90*/  @P0 IMAD.MOV.U32 R4, RZ, RZ, R10 ;  /* 0x000000ffff040224 */ /* 0x001fe200078e000a */
[----:B------:R-:W-:Y:S01]  /*4fa0*/  BSSY B1, `(.L_x_160) ;  /* 0x0000008000017945 */ /* 0x000fe20003800000 */
[----:B------:R-:W-:Y:S01]  /*4fb0*/  FMUL R3, R3, R90 ;  /* 0x0000005a03037220 */ /* 0x000fe20000400000 */
[----:B------:R-:W-:-:S03]  /*4fc0*/  @P0 IMAD.MOV.U32 R5, RZ, RZ, R11 ;  /* 0x000000ffff050224 */ /* 0x000fc600078e000b */
[----:B------:R-:W-:-:S05]  /*4fd0*/  FFMA R3, R86, R89, R3 ;  /* 0x0000005956037223 */ /* 0x000fca0000000003 */
[----:B------:R-:W-:-:S05]  /*4fe0*/  F2FP.BF16.F32.PACK_AB R3, RZ, R3 ;  /* 0x00000003ff03723e */ /* 0x000fca00000010ff */
[----:B------:R0:W-:Y:S01]  /*4ff0*/  @P0 STG.E.U16 desc[UR36][R4.64+0xf0], R3 ;  /* 0x0000f00304000986 */ /* 0x0001e2000c101524 */
[----:B------:R-:W-:Y:S05]  /*5000*/  @!P1 BRA `(.L_x_161) ;  /* 0x0000000000049947 */ /* 0x000fea0003800000 */
[----:B------:R0:W5:Y:S02]  /*5010*/  LDG.E.LTC128B.U16 R18, desc[UR36][R6.64+0xf2] ;  /* 0x0000f22406127981 */ /* 0x000164000c1e1520 */
.L_x_161:
[----:B------:R-:W-:Y:S05]  /*5020*/  BSYNC B1 ;  /* 0x0000000000017941 */ /* 0x000fea0003800000 */
.L_x_160:
[----:B------:R-:W-:Y:S05]  /*5030*/  @!P1 BRA `(.L_x_162) ;  /* 0x0000001000b09947 */ /* 0x000fea0003800000 */
[----:B0----5:R-:W-:-:S04]  /*5040*/  IMAD.U32 R3, R18, 0x10000, RZ ;  /* 0x0001000012037824 */ /* 0x021fc800078e00ff */
[----:B------:R-:W-:-:S04]  /*5050*/  FMUL R0, R3, R90 ;  /* 0x0000005a03007220 */ /* 0x000fc80000400000 */
[----:B------:R-:W-:-:S05]  /*5060*/  FFMA R0, R87, R89, R0 ;  /* 0x0000005957007223 */ /* 0x000fca0000000000 */
[----:B------:R-:W-:-:S05]  /*5070*/  F2FP.BF16.F32.PACK_AB R0, RZ, R0 ;  /* 0x00000000ff00723e */ /* 0x000fca00000010ff */
[----:B------:R0:W-:Y:S01]  /*5080*/  STG.E.U16 desc[UR36][R10.64+0xf2], R0 ;  /* 0x0000f2000a007986 */ /* 0x0001e2000c101524 */
[----:B------:R-:W-:Y:S05]  /*5090*/  BRA `(.L_x_162) ;  /* 0x0000001000987947 */ /* 0x000fea0003800000 */
.L_x_37:
[----:B------:R-:W-:Y:S01]  /*50a0*/  ISETP.GT.AND P2, PT, R3, 0x1, PT ;  /* 0x000000010300780c */ /* 0x000fe20003f44270 */
[----:B------:R-:W-:Y:S01]  /*50b0*/  ULDC.64 UR4, c[0x0][0x5c0] ;  /* 0x0001700000047ab9 */ /* 0x000fe20000000a00 */
[-C--:B------:R-:W-:Y:S01]  /*50c0*/  FMUL R24, R24, R89.reuse ;  /* 0x0000005918187220 */ /* 0x080fe20000400000 */
[-C--:B------:R-:W-:Y:S01]  /*50d0*/  FMUL R25, R25, R89.reuse ;  /* 0x0000005919197220 */ /* 0x080fe20000400000 */
[----:B------:R-:W-:Y:S01]  /*50e0*/  ISETP.GT.AND P1, PT, R0, RZ, P2 ;  /* 0x000000ff0000720c */ /* 0x000fe20001724270 */
[-C--:B------:R-:W-:Y:S01]  /*50f0*/  FMUL R26, R26, R89.reuse ;  /* 0x000000591a1a7220 */ /* 0x080fe20000400000 */
[----:B------:R-:W-:Y:S01]  /*5100*/  LEA R4, P4, R106, UR4, 0x1 ;  /* 0x000000046a047c11 */ /* 0x000fe2000f8808ff */
[-C--:B------:R-:W-:Y:S01]  /*5110*/  FMUL R27, R27, R89.reuse ;  /* 0x000000591b1b7220 */ /* 0x080fe20000400000 */
[----:B------:R-:W-:Y:S01]  /*5120*/  F2FP.BF16.F32.PACK_AB R24, RZ, R24 ;  /* 0x00000018ff18723e */ /* 0x000fe200000010ff */
[-C--:B------:R-:W-:Y:S01]  /*5130*/  FMUL R28, R28, R89.reuse ;  /* 0x000000591c1c7220 */ /* 0x080fe20000400000 */
[----:B------:R-:W-:Y:S01]  /*5140*/  LEA.HI.X R5, R106, UR5, R115, 0x1, P4 ;  /* 0x000000056a057c11 */ /* 0x000fe2000a0f0c73 */
[----:B------:R-:W-:Y:S01]  /*5150*/  FMUL R29, R29, R89 ;  /* 0x000000591d1d7220 */ /* 0x000fe20000400000 */
[----:B------:R-:W-:Y:S01]  /*5160*/  F2FP.BF16.F32.PACK_AB R25, RZ, R25 ;  /* 0x00000019ff19723e */ /* 0x000fe200000010ff */
[-C--:B------:R-:W-:Y:S01]  /*5170*/  FMUL R30, R30, R89.reuse ;  /* 0x000000591e1e7220 */ /* 0x080fe20000400000 */
[C---:B------:R-:W-:Y:S01]  /*5180*/  ISETP.GT.AND P2, PT, R0.reuse, 0x8, P2 ;  /* 0x000000080000780c */ /* 0x040fe20001744270 */
[----:B------:R-:W-:Y:S01]  /*5190*/  @P3 STG.E.U16 desc[UR36][R4.64], R24 ;  /* 0x0000001804003986 */ /* 0x000fe2000c101524 */
[----:B------:R-:W-:Y:S01]  /*51a0*/  SHF.L.U64.HI R7, R91, 0x1, R96 ;  /* 0x000000015b077819 */ /* 0x000fe20000010260 */
[-C--:B------:R-:W-:Y:S01]  /*51b0*/  FMUL R31, R31, R89.reuse ;  /* 0x000000591f1f7220 */ /* 0x080fe20000400000 */
[----:B------:R-:W-:Y:S01]  /*51c0*/  LEA R6, P3, R91, R4, 0x1 ;  /* 0x000000045b067211 */ /* 0x000fe200078608ff */
[----:B------:R-:W-:Y:S01]  /*51d0*/  @P1 STG.E.U16 desc[UR36][R4.64+0x2], R25 ;  /* 0x0000021904001986 */ /* 0x000fe2000c101524 */
[----:B------:R-:W-:Y:S01]  /*51e0*/  ISETP.GT.AND P1, PT, R0, 0x8, P0 ;  /* 0x000000080000780c */ /* 0x000fe20000724270 */
[----:B------:R-:W-:Y:S01]  /*51f0*/  FMUL R32, R32, R89 ;  /* 0x0000005920207220 */ /* 0x000fe20000400000 */
[----:B------:R-:W-:Y:S01]  /*5200*/  F2FP.BF16.F32.PACK_AB R26, RZ, R26 ;  /* 0x0000001aff1a723e */ /* 0x000fe200000010ff */
[----:B------:R-:W-:Y:S01]  /*5210*/  IMAD.X R7, R7, 0x1, R5, P3 ;  /* 0x0000000107077824 */ /* 0x000fe200018e0605 */
[----:B------:R-:W-:Y:S01]  /*5220*/  F2FP.BF16.F32.PACK_AB R27, RZ, R27 ;  /* 0x0000001bff1b723e */ /* 0x000fe200000010ff */
[-C--:B------:R-:W-:Y:S01]  /*5230*/  FMUL R33, R33, R89.reuse ;  /* 0x0000005921217220 */ /* 0x080fe20000400000 */
[----:B------:R-:W-:Y:S01]  /*5240*/  ISETP.GT.AND P0, PT, R3, 0x8, PT ;  /* 0x000000080300780c */ /* 0x000fe20003f04270 */
[-C--:B------:R-:W-:Y:S01]  /*5250*/  FMUL R34, R34, R89.reuse ;  /* 0x0000005922227220 */ /* 0x080fe20000400000 */
[----:B------:R-:W-:Y:S01]  /*5260*/  F2FP.BF16.F32.PACK_AB R28, RZ, R28 ;  /* 0x0000001cff1c723e */ /* 0x000fe200000010ff */
[-C--:B------:R-:W-:Y:S01]  /*5270*/  FMUL R35, R35, R89.reuse ;  /* 0x0000005923237220 */ /* 0x080fe20000400000 */
[----:B------:R-:W-:Y:S01]  /*5280*/  ISETP.GT.AND P4, PT, R0, RZ, P0 ;  /* 0x000000ff0000720c */ /* 0x000fe20000784270 */
[----:B------:R-:W-:Y:S01]  /*5290*/  FMUL R36, R36, R89 ;  /* 0x0000005924247220 */ /* 0x000fe20000400000 */
[----:B------:R-:W-:Y:S01]  /*52a0*/  F2FP.BF16.F32.PACK_AB R29, RZ, R29 ;  /* 0x0000001dff1d723e */ /* 0x000fe200000010ff */
[----:B------:R-:W-:Y:S01]  /*52b0*/  @P1 STG.E.U16 desc[UR36][R6.64], R26 ;  /* 0x0000001a06001986 */ /* 0x000fe2000c101524 */
[----:B------:R-:W-:Y:S01]  /*52c0*/  ISETP.GT.AND P1, PT, R0, 0x8, P0 ;  /* 0x000000080000780c */ /* 0x000fe20000724270 */
[-C--:B------:R-:W-:Y:S01]  /*52d0*/  FMUL R37, R37, R89.reuse ;  /* 0x0000005925257220 */ /* 0x080fe20000400000 */
[----:B------:R-:W-:Y:S01]  /*52e0*/  F2FP.BF16.F32.PACK_AB R30, RZ, R30 ;  /* 0x0000001eff1e723e */ /* 0x000fe200000010ff */
[----:B------:R-:W-:Y:S01]  /*52f0*/  @P2 STG.E.U16 desc[UR36][R6.64+0x2], R27 ;  /* 0x0000021b06002986 */ /* 0x000fe2000c101524 */
[----:B------:R-:W-:Y:S01]  /*5300*/  ISETP.GT.AND P2, PT, R3, 0x9, PT ;  /* 0x000000090300780c */ /* 0x000fe20003f44270 */
[----:B------:R-:W-:Y:S01]  /*5310*/  FMUL R38, R38, R89 ;  /* 0x0000005926267220 */ /* 0x000fe20000400000 */
[----:B------:R-:W-:Y:S01]  /*5320*/  F2FP.BF16.F32.PACK_AB R31, RZ, R31 ;  /* 0x0000001fff1f723e */ /* 0x000fe200000010ff */
[-C--:B------:R-:W-:Y:S01]  /*5330*/  FMUL R39, R39, R89.reuse ;  /* 0x0000005927277220 */ /* 0x080fe20000400000 */
[C---:B------:R-:W-:Y:S01]  /*5340*/  ISETP.GT.AND P3, PT, R0.reuse, RZ, P2 ;  /* 0x000000ff0000720c */ /* 0x040fe20001764270 */
[----:B------:R-:W-:Y:S01]  /*5350*/  @P4 STG.E.U16 desc[UR36][R4.64+0x10], R28 ;  /* 0x0000101c04004986 */ /* 0x000fe2000c101524 */
[----:B------:R-:W-:Y:S01]  /*5360*/  ISETP.GT.AND P2, PT, R0, 0x8, P2 ;  /* 0x000000080000780c */ /* 0x000fe20001744270 */
        /* <DEDUP_REMOVED lines=8> */
[-C--:B------:R-:W-:Y:S01]  /*53f0*/  FMUL R44, R44, R89.reuse ;  /* 0x000000592c2c7220 */ /* 0x080fe20000400000 */
[----:B------:R-:W-:Y:S01]  /*5400*/  F2FP.BF16.F32.PACK_AB R34, RZ, R34 ;  /* 0x00000022ff22723e */ /* 0x000fe200000010ff */
[----:B------:R-:W-:Y:S01]  /*5410*/  @P3 STG.E.U16 desc[UR36][R4.64+0x12], R29 ;  /* 0x0000121d04003986 */ /* 0x000fe2000c101524 */
[----:B------:R-:W-:Y:S01]  /*5420*/  ISETP.GT.AND P3, PT, R3, 0x11, PT ;  /* 0x000000110300780c */ /* 0x000fe20003f64270 */
[----:B------:R-:W-:Y:S01]  /*5430*/  FMUL R45, R45, R89 ;  /* 0x000000592d2d7220 */ /* 0x000fe20000400000 */
[----:B------:R-:W-:Y:S01]  /*5440*/  F2FP.BF16.F32.PACK_AB R35, RZ, R35 ;  /* 0x00000023ff23723e */ /* 0x000fe200000010ff */
[----:B------:R-:W-:Y:S01]  /*5450*/  @P1 STG.E.U16 desc[UR36][R6.64+0x10], R30 ;  /* 0x0000101e06001986 */ /* 0x000fe2000c101524 */
[----:B------:R-:W-:Y:S01]  /*5460*/  ISETP.GT.AND P1, PT, R0, 0x8, P0 ;  /* 0x000000080000780c */ /* 0x000fe20000724270 */
[-C--:B------:R-:W-:Y:S01]  /*5470*/  FMUL R46, R46, R89.reuse ;  /* 0x000000592e2e7220 */ /* 0x080fe20000400000 */
[----:B------:R-:W-:Y:S01]  /*5480*/  ISETP.GT.AND P0, PT, R3, 0x18, PT ;  /* 0x000000180300780c */ /* 0x000fe20003f04270 */
[----:B------:R-:W-:Y:S01]  /*5490*/  @P2 STG.E.U16 desc[UR36][R6.64+0x12], R31 ;  /* 0x0000121f06002986 */ /* 0x000fe2000c101524 */
[C---:B------:R-:W-:Y:S01]  /*54a0*/  ISETP.GT.AND P2, PT, R0.reuse, RZ, P3 ;  /* 0x000000ff0000720c */ /* 0x040fe20001f44270 */
[-C--:B------:R-:W-:Y:S01]  /*54b0*/  FMUL R47, R47, R89.reuse ;  /* 0x000000592f2f7220 */ /* 0x080fe20000400000 */
[C---:B------:R-:W-:Y:S01]  /*54c0*/  ISETP.GT.AND P3, PT, R0.reuse, 0x8, P3 ;  /* 0x000000080000780c */ /* 0x040fe20001f64270 */
[----:B------:R-:W-:Y:S01]  /*54d0*/  @P4 STG.E.U16 desc[UR36][R4.64+0x20], R32 ;  /* 0x0000202004004986 */ /* 0x000fe2000c101524 */
[----:B------:R-:W-:Y:S01]  /*54e0*/  ISETP.GT.AND P4, PT, R0, RZ, P0 ;  /* 0x000000ff0000720c */ /* 0x000fe20000784270 */
[-C--:B------:R-:W-:Y:S01]  /*54f0*/  FMUL R48, R48, R89.reuse ;  /* 0x0000005930307220 */ /* 0x080fe20000400000 */
[----:B------:R-:W-:Y:S01]  /*5500*/  F2FP.BF16.F32.PACK_AB R36, RZ, R36 ;  /* 0x00000024ff24723e */ /* 0x000fe200000010ff */
[----:B------:R-:W-:Y:S01]  /*5510*/  FMUL R49, R49, R89 ;  /* 0x0000005931317220 */ /* 0x000fe20000400000 */
[----:B------:R-:W-:Y:S01]  /*5520*/  F2FP.BF16.F32.PACK_AB R37, RZ, R37 ;  /* 0x00000025ff25723e */ /* 0x000fe200000010ff */
[-C--:B------:R-:W-:Y:S01]  /*5530*/  FMUL R50, R50, R89.reuse ;  /* 0x0000005932327220 */ /* 0x080fe20000400000 */
[----:B------:R-:W-:Y:S01]  /*5540*/  F2FP.BF16.F32.PACK_AB R38, RZ, R38 ;  /* 0x00000026ff26723e */ /* 0x000fe200000010ff */
[----:B------:R-:W-:Y:S01]  /*5550*/  FMUL R51, R51, R89 ;  /* 0x0000005933337220 */ /* 0x000fe20000400000 */
[----:B------:R-:W-:Y:S01]  /*5560*/  F2FP.BF16.F32.PACK_AB R39, RZ, R39 ;  /* 0x00000027ff27723e */ /* 0x000fe200000010ff */
[----:B------:R-:W-:Y:S01]  /*5570*/  @P2 STG.E.U16 desc[UR36][R4.64+0x22], R33 ;  /* 0x0000222104002986 */ /* 0x000fe2000c101524 */
[----:B------:R-:W-:Y:S01]  /*5580*/  F2FP.BF16.F32.PACK_AB R40, RZ, R40 ;  /* 0x00000028ff28723e */ /* 0x000fe200000010ff */
[----:B------:R-:W-:Y:S01]  /*5590*/  FMUL R52, R52, R89 ;  /* 0x0000005934347220 */ /* 0x000fe20000400000 */
[----:B------:R-:W-:Y:S01]  /*55a0*/  F2FP.BF16.F32.PACK_AB R41, RZ, R41 ;  /* 0x00000029ff29723e */ /* 0x000fe200000010ff */
[----:B------:R-:W-:Y:S01]  /*55b0*/  @P1 STG.E.U16 desc[UR36][R6.64+0x20], R34 ;  /* 0x0000202206001986 */ /* 0x000fe2000c101524 */
[----:B------:R-:W-:Y:S01]  /*55c0*/  ISETP.GT.AND P1, PT, R0, 0x8, P0 ;  /* 0x000000080000780c */ /* 0x000fe20000724270 */
[-C--:B------:R-:W-:Y:S01]  /*55d0*/  FMUL R53, R53, R89.reuse ;  /* 0x0000005935357220 */ /* 0x080fe20000400000 */
[C---:B------:R-:W-:Y:S01]  /*55e0*/  ISETP.GT.AND P0, PT, R3.reuse, 0x20, PT ;  /* 0x000000200300780c */ /* 0x040fe20003f04270 */
[----:B------:R-:W-:Y:S01]  /*55f0*/  @P3 STG.E.U16 desc[UR36][R6.64+0x22], R35 ;  /* 0x0000222306003986 */ /* 0x000fe2000c101524 */
[----:B------:R-:W-:Y:S01]  /*5600*/  ISETP.GT.AND P3, PT, R3, 0x19, PT ;  /* 0x000000190300780c */ /* 0x000fe20003f64270 */
[-C--:B------:R-:W-:Y:S01]  /*5610*/  FMUL R54, R54, R89.reuse ;  /* 0x0000005936367220 */ /* 0x080fe20000400000 */
[----:B------:R-:W-:Y:S01]  /*5620*/  F2FP.BF16.F32.PACK_AB R42, RZ, R42 ;  /* 0x0000002aff2a723e */ /* 0x000fe200000010ff */
[----:B------:R-:W-:Y:S01]  /*5630*/  @P4 STG.E.U16 desc[UR36][R4.64+0x30], R36 ;  /* 0x0000302404004986 */ /* 0x000fe2000c101524 */
[C---:B------:R-:W-:Y:S01]  /*5640*/  ISETP.GT.AND P2, PT, R0.reuse, RZ, P3 ;  /* 0x000000ff0000720c */ /* 0x040fe20001f44270 */
[-C--:B------:R-:W-:Y:S01]  /*5650*/  FMUL R55, R55, R89.reuse ;  /* 0x0000005937377220 */ /* 0x080fe20000400000 */
[----:B------:R-:W-:Y:S01]  /*5660*/  ISETP.GT.AND P3, PT, R0, 0x8, P3 ;  /* 0x000000080000780c */ /* 0x000fe20001f64270 */
[-C--:B------:R-:W-:Y:S01]  /*5670*/  FMUL R56, R56, R89.reuse ;  /* 0x0000005938387220 */ /* 0x080fe20000400000 */
[----:B------:R-:W-:Y:S01]  /*5680*/  ISETP.GT.AND P4, PT, R0, RZ, P0 ;  /* 0x000000ff0000720c */ /* 0x000fe20000784270 */
[----:B------:R-:W-:Y:S01]  /*5690*/  FMUL R57, R57, R89 ;  /* 0x0000005939397220 */ /* 0x000fe20000400000 */
[----:B------:R-:W-:Y:S01]  /*56a0*/  F2FP.BF16.F32.PACK_AB R43, RZ, R43 ;  /* 0x0000002bff2b723e */ /* 0x000fe200000010ff */
[-C--:B------:R-:W-:Y:S01]  /*56b0*/  FMUL R58, R58, R89.reuse ;  /* 0x000000593a3a7220 */ /* 0x080fe20000400000 */
[----:B------:R-:W-:Y:S01]  /*56c0*/  F2FP.BF16.F32.PACK_AB R44, RZ, R44 ;  /* 0x0000002cff2c723e */ /* 0x000fe200000010ff */
[----:B------:R-:W-:Y:S01]  /*56d0*/  FMUL R59, R59, R89 ;  /* 0x000000593b3b7220 */ /* 0x000fe20000400000 */
[----:B------:R-:W-:Y:S01]  /*56e0*/  F2FP.BF16.F32.PACK_AB R45, RZ, R45 ;  /* 0x0000002dff2d723e */ /* 0x000fe200000010ff */
[----:B------:R-:W-:Y:S01]  /*56f0*/  FMUL R60, R60, R89 ;  /* 0x000000593c3c7220 */ /* 0x000fe20000400000 */
[----:B------:R-:W-:Y:S01]  /*5700*/  F2FP.BF16.F32.PACK_AB R46, RZ, R46 ;  /* 0x0000002eff2e723e */ /* 0x000fe200000010ff */
[----:B------:R-:W-:Y:S01]  /*5710*/  @P2 STG.E.U16 desc[UR36][R4.64+0x32], R37 ;  /* 0x0000322504002986 */ /* 0x000fe2000c101524 */
[----:B------:R-:W-:Y:S01]  /*5720*/  F2FP.BF16.F32.PACK_AB R47, RZ, R47 ;  /* 0x0000002fff2f723e */ /* 0x000fe200000010ff */
[-C--:B------:R-:W-:Y:S01]  /*5730*/  FMUL R61, R61, R89.reuse ;  /* 0x000000593d3d7220 */ /* 0x080fe20000400000 */
[----:B------:R-:W-:Y:S01]  /*5740*/  F2FP.BF16.F32.PACK_AB R48, RZ, R48 ;  /* 0x00000030ff30723e */ /* 0x000fe200000010ff */
[----:B------:R-:W-:Y:S01]  /*5750*/  @P1 STG.E.U16 desc[UR36][R6.64+0x30], R38 ;  /* 0x0000302606001986 */ /* 0x000fe2000c101524 */
[----:B------:R-:W-:Y:S01]  /*5760*/  ISETP.GT.AND P1, PT, R0, 0x8, P0 ;  /* 0x000000080000780c */ /* 0x000fe20000724270 */
[-C--:B------:R-:W-:Y:S01]  /*5770*/  FMUL R62, R62, R89.reuse ;  /* 0x000000593e3e7220 */ /* 0x080fe20000400000 */
[C---:B------:R-:W-:Y:S01]  /*5780*/  ISETP.GT.AND P0, PT, R3.reuse, 0x28, PT ;  /* 0x000000280300780c */ /* 0x040fe20003f04270 */
[----:B------:R-:W-:Y:S01]  /*5790*/  @P3 STG.E.U16 desc[UR36][R6.64+0x32], R39 ;  /* 0x0000322706003986 */ /* 0x000fe2000c101524 */
[----:B------:R-:W-:Y:S01]  /*57a0*/  ISETP.GT.AND P3, PT, R3, 0x21, PT ;  /* 0x000000210300780c */ /* 0x000fe20003f64270 */
[----:B------:R-:W-:Y:S01]  /*57b0*/  FMUL R63, R63, R89 ;  /* 0x000000593f3f7220 */ /* 0x000fe20000400000 */
[----:B------:R-:W-:Y:S01]  /*57c0*/  F2FP.BF16.F32.PACK_AB R49, RZ, R49 ;  /* 0x00000031ff31723e */ /* 0x000fe200000010ff */
[----:B------:R-:W-:Y:S01]  /*57d0*/  @P4 STG.E.U16 desc[UR36][R4.64+0x40], R40 ;  /* 0x0000402804004986 */ /* 0x000fe2000c101524 */
[----:B------:R-:W-:Y:S01]  /*57e0*/  ISETP.GT.AND P2, PT, R0, RZ, P3 ;  /* 0x000000ff0000720c */ /* 0x000fe20001f44270 */
[-C--:B------:R-:W-:Y:S01]  /*57f0*/  FMUL R64, R64, R89.reuse ;  /* 0x0000005940407220 */ /* 0x080fe20000400000 */
[C---:B------:R-:W-:Y:S01]  /*5800*/  ISETP.GT.AND P3, PT, R0.reuse, 0x8, P3 ;  /* 0x000000080000780c */ /* 0x040fe20001f64270 */
[-C--:B------:R-:W-:Y:S01]  /*5810*/  FMUL R65, R65, R89.reuse ;  /* 0x0000005941417220 */ /* 0x080fe20000400000 */
        /* <DEDUP_REMOVED lines=62> */
[----:B------:R-:W-:-:S02]  /*5c00*/  F2FP.BF16.F32.PACK_AB R68, RZ, R68 ;  /* 0x00000044ff44723e */ /* 0x000fc400000010ff */
[----:B------:R-:W-:Y:S01]  /*5c10*/  F2FP.BF16.F32.PACK_AB R69, RZ, R69 ;  /* 0x00000045ff45723e */ /* 0x000fe200000010ff */
[----:B------:R-:W-:Y:S01]  /*5c20*/  @P1 STG.E.U16 desc[UR36][R6.64+0x60], R50 ;  /* 0x0000603206001986 */ /* 0x000fe2000c101524 */
[C---:B------:R-:W-:Y:S02]  /*5c30*/  ISETP.GT.AND P1, PT, R0.reuse, 0x8, P0 ;  /* 0x000000080000780c */ /* 0x040fe40000724270 */
[C---:B------:R-:W-:Y:S01]  /*5c40*/  ISETP.GT.AND P0, PT, R3.reuse, 0x40, PT ;  /* 0x000000400300780c */ /* 0x040fe20003f04270 */
[----:B------:R-:W-:Y:S01]  /*5c50*/  @P3 STG.E.U16 desc[UR36][R6.64+0x62], R51 ;  /* 0x0000623306003986 */ /* 0x000fe2000c101524 */
[----:B------:R-:W-:Y:S02]  /*5c60*/  ISETP.GT.AND P3, PT, R3, 0x39, PT ;  /* 0x000000390300780c */ /* 0x000fe40003f64270 */
[----:B------:R-:W-:Y:S01]  /*5c70*/  F2FP.BF16.F32.PACK_AB R70, RZ, R70 ;  /* 0x00000046ff46723e */ /* 0x000fe200000010ff */
[----:B------:R-:W-:Y:S01]  /*5c80*/  @P4 STG.E.U16 desc[UR36][R4.64+0x70], R52 ;  /* 0x0000703404004986 */ /* 0x000fe2000c101524 */
[----:B------:R-:W-:-:S02]  /*5c90*/  ISETP.GT.AND P2, PT, R0, RZ, P3 ;  /* 0x000000ff0000720c */ /* 0x000fc40001f44270 */
[C---:B------:R-:W-:Y:S02]  /*5ca0*/  ISETP.GT.AND P3, PT, R0.reuse, 0x8, P3 ;  /* 0x000000080000780c */ /* 0x040fe40001f64270 */
[----:B------:R-:W-:Y:S02]  /*5cb0*/  ISETP.GT.AND P4, PT, R0, RZ, P0 ;  /* 0x000000ff0000720c */ /* 0x000fe40000784270 */
[----:B------:R-:W-:Y:S02]  /*5cc0*/  F2FP.BF16.F32.PACK_AB R71, RZ, R71 ;  /* 0x00000047ff47723e */ /* 0x000fe400000010ff */
[----:B------:R-:W-:Y:S02]  /*5cd0*/  F2FP.BF16.F32.PACK_AB R72, RZ, R72 ;  /* 0x00000048ff48723e */ /* 0x000fe400000010ff */
[----:B------:R-:W-:Y:S02]  /*5ce0*/  F2FP.BF16.F32.PACK_AB R73, RZ, R73 ;  /* 0x00000049ff49723e */ /* 0x000fe400000010ff */
        /* <DEDUP_REMOVED lines=33> */
[----:B------:R-:W-:-:S03]  /*5f00*/  F2FP.BF16.F32.PACK_AB R87, RZ, R87 ;  /* 0x00000057ff57723e */ /* 0x000fc600000010ff */
[----:B------:R-:W-:Y:S04]  /*5f10*/  @P2 STG.E.U16 desc[UR36][R4.64+0x92], R61 ;  /* 0x0000923d04002986 */ /* 0x000fe8000c101524 */
[----:B------:R-:W-:Y:S01]  /*5f20*/  @P1 STG.E.U16 desc[UR36][R6.64+0x90], R62 ;  /* 0x0000903e06001986 */ /* 0x000fe2000c101524 */
[----:B------:R-:W-:Y:S02]  /*5f30*/  ISETP.GT.AND P1, PT, R0, 0x8, P0 ;  /* 0x000000080000780c */ /* 0x000fe40000724270 */
[C---:B------:R-:W-:Y:S01]  /*5f40*/  ISETP.GT.AND P0, PT, R3.reuse, 0x58, PT ;  /* 0x000000580300780c */ /* 0x040fe20003f04270 */
[----:B------:R-:W-:Y:S01]  /*5f50*/  @P3 STG.E.U16 desc[UR36][R6.64+0x92], R63 ;  /* 0x0000923f06003986 */ /* 0x000fe2000c101524 */
[----:B------:R-:W-:-:S03]  /*5f60*/  ISETP.GT.AND P3, PT, R3, 0x51, PT ;  /* 0x000000510300780c */ /* 0x000fc60003f64270 */
[----:B------:R-:W-:Y:S01]  /*5f70*/  @P4 STG.E.U16 desc[UR36][R4.64+0xa0], R64 ;  /* 0x0000a04004004986 */ /* 0x000fe2000c101524 */
[C---:B------:R-:W-:Y:S02]  /*5f80*/  ISETP.GT.AND P2, PT, R0.reuse, RZ, P3 ;  /* 0x000000ff0000720c */ /* 0x040fe40001f44270 */
[C---:B------:R-:W-:Y:S02]  /*5f90*/  ISETP.GT.AND P3, PT, R0.reuse, 0x8, P3 ;  /* 0x000000080000780c */ /* 0x040fe40001f64270 */
[----:B------:R-:W-:-:S09]  /*5fa0*/  ISETP.GT.AND P4, PT, R0, RZ, P0 ;  /* 0x000000ff0000720c */ /* 0x000fd20000784270 */
        /* <DEDUP_REMOVED lines=9> */
[C---:B------:R-:W-:Y:S02]  /*6040*/  ISETP.GT.AND P3, PT, R0.reuse, RZ, P0 ;  /* 0x000000ff0000720c */ /* 0x040fe40000764270 */
[----:B------:R-:W-:-:S07]  /*6050*/  ISETP.GT.AND P0, PT, R0, 0x8, P0 ;  /* 0x000000080000780c */ /* 0x000fce0000704270 */
[----:B------:R-:W-:Y:S04]  /*6060*/  @P2 STG.E.U16 desc[UR36][R4.64+0xb2], R69 ;  /* 0x0000b24504002986 */ /* 0x000fe8000c101524 */
[----:B------:R-:W-:Y:S01]  /*6070*/  @P1 STG.E.U16 desc[UR36][R6.64+0xb0], R70 ;  /* 0x0000b04606001986 */ /* 0x000fe2000c101524 */
[----:B------:R-:W-:-:S03]  /*6080*/  ISETP.GT.AND P1, PT, R3, 0x68, PT ;  /* 0x000000680300780c */ /* 0x000fc60003f24270 */
        /* <DEDUP_REMOVED lines=11> */
[C---:B------:R-:W-:Y:S02]  /*6140*/  ISETP.GT.AND P2, PT, R0.reuse, RZ, P0 ;  /* 0x000000ff0000720c */ /* 0x040fe40000744270 */
[----:B------:R-:W-:Y:S01]  /*6150*/  ISETP.GT.AND P0, PT, R0, 0x8, P0 ;  /* 0x000000080000780c */ /* 0x000fe20000704270 */
[----:B------:R-:W-:Y:S01]  /*6160*/  @P3 STG.E.U16 desc[UR36][R4.64+0xd0], R76 ;  /* 0x0000d04c04003986 */ /* 0x000fe2000c101524 */
[----:B------:R-:W-:-:S04]  /*6170*/  ISETP.GT.AND P3, PT, R3, 0x70, PT ;  /* 0x000000700300780c */ /* 0x000fc80003f64270 */
[C---:B------:R-:W-:Y:S02]  /*6180*/  ISETP.GT.AND P4, PT, R0.reuse, RZ, P3 ;  /* 0x000000ff0000720c */ /* 0x040fe40001f84270 */
[----:B------:R-:W-:-:S03]  /*6190*/  ISETP.GT.AND P3, PT, R0, 0x8, P3 ;  /* 0x000000080000780c */ /* 0x000fc60001f64270 */
[----:B------:R-:W-:Y:S01]  /*61a0*/  @P2 STG.E.U16 desc[UR36][R4.64+0xd2], R77 ;  /* 0x0000d24d04002986 */ /* 0x000fe2000c101524 */
[----:B------:R-:W-:-:S03]  /*61b0*/  ISETP.GT.AND P2, PT, R3, 0x79, PT ;  /* 0x000000790300780c */ /* 0x000fc60003f44270 */
[----:B------:R-:W-:Y:S01]  /*61c0*/  @P1 STG.E.U16 desc[UR36][R6.64+0xd0], R78 ;  /* 0x0000d04e06001986 */ /* 0x000fe2000c101524 */
[----:B------:R-:W-:-:S03]  /*61d0*/  ISETP.GT.AND P1, PT, R3, 0x78, PT ;  /* 0x000000780300780c */ /* 0x000fc60003f24270 */
[----:B------:R-:W-:Y:S01]  /*61e0*/  @P0 STG.E.U16 desc[UR36][R6.64+0xd2], R79 ;  /* 0x0000d24f06000986 */ /* 0x000fe2000c101524 */
[----:B------:R-:W-:-:S03]  /*61f0*/  ISETP.GT.AND P0, PT, R3, 0x71, PT ;  /* 0x000000710300780c */ /* 0x000fc60003f04270 */
[----:B------:R-:W-:Y:S01]  /*6200*/  @P4 STG.E.U16 desc[UR36][R4.64+0xe0], R80 ;  /* 0x0000e05004004986 */ /* 0x000fe2000c101524 */
[C---:B------:R-:W-:Y:S02]  /*6210*/  ISETP.GT.AND P4, PT, R0.reuse, RZ, P0 ;  /* 0x000000ff0000720c */ /* 0x040fe40000784270 */
[----:B------:R-:W-:-:S11]  /*6220*/  ISETP.GT.AND P0, PT, R0, 0x8, P0 ;  /* 0x000000080000780c */ /* 0x000fd60000704270 */
[----:B------:R-:W-:Y:S01]  /*6230*/  @P4 STG.E.U16 desc[UR36][R4.64+0xe2], R81 ;  /* 0x0000e25104004986 */ /* 0x000fe2000c101524 */
[C---:B------:R-:W-:Y:S02]  /*6240*/  ISETP.GT.AND P4, PT, R0.reuse, RZ, P2 ;  /* 0x000000ff0000720c */ /* 0x040fe40001784270 */
[C---:B------:R-:W-:Y:S01]  /*6250*/  ISETP.GT.AND P2, PT, R0.reuse, 0x8, P2 ;  /* 0x000000080000780c */ /* 0x040fe20001744270 */
[----:B------:R-:W-:Y:S01]  /*6260*/  @P3 STG.E.U16 desc[UR36][R6.64+0xe0], R82 ;  /* 0x0000e05206003986 */ /* 0x000fe2000c101524 */
[C---:B------:R-:W-:Y:S02]  /*6270*/  ISETP.GT.AND P3, PT, R0.reuse, RZ, P1 ;  /* 0x000000ff0000720c */ /* 0x040fe40000f64270 */
[----:B------:R-:W-:Y:S01]  /*6280*/  ISETP.GT.AND P1, PT, R0, 0x8, P1 ;  /* 0x000000080000780c */ /* 0x000fe20000f24270 */
[----:B------:R-:W-:Y:S10]  /*6290*/  @P0 STG.E.U16 desc[UR36][R6.64+0xe2], R83 ;  /* 0x0000e25306000986 */ /* 0x000ff4000c101524 */
[----:B------:R-:W-:Y:S04]  /*62a0*/  @P3 STG.E.U16 desc[UR36][R4.64+0xf0], R84 ;  /* 0x0000f05404003986 */ /* 0x000fe8000c101524 */
[----:B------:R0:W-:Y:S02]  /*62b0*/  @P4 STG.E.U16 desc[UR36][R4.64+0xf2], R85 ;  /* 0x0000f25504004986 */ /* 0x0001e4000c101524 */
[----:B0-----:R-:W-:-:S02]  /*62c0*/  @P1 IMAD.MOV.U32 R4, RZ, RZ, R6 ;  /* 0x000000ffff041224 */ /* 0x001fc400078e0006 */
[----:B------:R-:W-:-:S05]  /*62d0*/  @P1 IMAD.MOV.U32 R5, RZ, RZ, R7 ;  /* 0x000000ffff051224 */ /* 0x000fca00078e0007 */
[----:B------:R0:W-:Y:S04]  /*62e0*/  @P1 STG.E.U16 desc[UR36][R4.64+0xf0], R86 ;  /* 0x0000f05604001986 */ /* 0x0001e8000c101524 */
[----:B------:R0:W-:Y:S02]  /*62f0*/  @P2 STG.E.U16 desc[UR36][R6.64+0xf2], R87 ;  /* 0x0000f25706002986 */ /* 0x0001e4000c101524 */
.L_x_162:
[----:B------:R-:W-:Y:S05]  /*6300*/  BSYNC B0 ;  /* 0x0000000000007941 */ /* 0x000fea0003800000 */
.L_x_36:
[----:B0-----:R-:W2:Y:S01]  /*6310*/  LDL.64 R4, [R1] ;  /* 0x0000000001047983 */ /* 0x001ea20000100a00 */
[----:B------:R-:W-:Y:S01]  /*6320*/  ULDC.64 UR4, c[0x0][0x650] ;  /* 0x0001940000047ab9 */ /* 0x000fe20000000a00 */
[----:B------:R-:W-:Y:S02]  /*6330*/  IMAD.U32 R0, RZ, RZ, UR44 ;  /* 0x0000002cff007e24 */ /* 0x000fe4000f8e00ff */
[----:B------:R-:W-:Y:S02]  /*6340*/  IMAD.MOV.U32 R22, RZ, RZ, -0x1 ;  /* 0xffffffffff167424 */ /* 0x000fe400078e00ff */
[----:B------:R0:W-:Y:S01]  /*6350*/  SYNCS.ARRIVE.TRANS64.A1T0 RZ, [R0+UR46], RZ ;  /* 0x000000ff00ff79a7 */ /* 0x0001e2000810002e */
[----:B-----5:R-:W-:Y:S02]  /*6360*/  IMAD.MOV.U32 R18, RZ, RZ, -0x1 ;  /* 0xffffffffff127424 */ /* 0x020fe400078e00ff */
[----:B------:R-:W-:Y:S01]  /*6370*/  IMAD.MOV.U32 R19, RZ, RZ, -0x1 ;  /* 0xffffffffff137424 */ /* 0x000fe200078e00ff */
[----:B0-----:R-:W-:-:S02]  /*6380*/  PRMT R0, RZ, 0x7610, R0 ;  /* 0x00007610ff007816 */ /* 0x001fc40000000000 */
[----:B--2---:R-:W-:-:S05]  /*6390*/  LEA R16, P0, R4, R16, 0x1 ;  /* 0x0000001004107211 */ /* 0x004fca00078008ff */
[----:B------:R-:W-:Y:S01]  /*63a0*/  IMAD.X R17, R98, 0x1, R17, P0 ;  /* 0x0000000162117824 */ /* 0x000fe200000e0611 */
[----:B------:R-:W-:-:S04]  /*63b0*/  ISETP.GE.U32.AND P0, PT, R16, UR4, PT ;  /* 0x0000000410007c0c */ /* 0x000fc8000bf06070 */
[----:B------:R-:W-:-:S13]  /*63c0*/  ISETP.GE.U32.AND.EX P0, PT, R17, UR5, PT, P0 ;  /* 0x0000000511007c0c */ /* 0x000fda000bf06100 */
[----:B------:R-:W-:Y:S05]  /*63d0*/  @P0 BRA `(.L_x_163) ;  /* 0x00000004004c0947 */ /* 0x000fea0003800000 */
[----:B------:R-:W0:Y:S01]  /*63e0*/  LDC.64 R10, c[0x0][0x628] ;  /* 0x00018a00ff0a7b82 */ /* 0x000e220000000a00 */
[----:B------:R-:W2:Y:S01]  /*63f0*/  S2R R12, SR_CTAID.X ;  /* 0x00000000000c7919 */ /* 0x000ea20000002500 */
[----:B------:R-:W-:Y:S02]  /*6400*/  IMAD.MOV.U32 R8, RZ, RZ, R16 ;  /* 0x000000ffff087224 */ /* 0x000fe400078e0010 */
[----:B------:R-:W-:Y:S01]  /*6410*/  IMAD.MOV.U32 R9, RZ, RZ, R17 ;  /* 0x000000ffff097224 */ /* 0x000fe200078e0011 */
[----:B------:R-:W0:Y:S03]  /*6420*/  S2R R18, SR_CTAID.Y ;  /* 0x0000000000127919 */ /* 0x000e260000002600 */
[----:B------:R-:W1:Y:S08]  /*6430*/  LDC R0, c[0x0][0x630] ;  /* 0x00018c00ff007b82 */ /* 0x000e700000000800 */
[----:B------:R-:W1:Y:S01]  /*6440*/  LDC.64 R14, c[0x0][0x620] ;  /* 0x00018800ff0e7b82 */ /* 0x000e620000000a00 */
[----:B0-----:R-:W-:-:S04]  /*6450*/  ISETP.NE.U32.AND P0, PT, R10, RZ, PT ;  /* 0x000000ff0a00720c */ /* 0x001fc80003f05070 */
[----:B------:R-:W-:-:S13]  /*6460*/  ISETP.NE.AND.EX P0, PT, R11, RZ, PT, P0 ;  /* 0x000000ff0b00720c */ /* 0x000fda0003f05300 */
[----:B-12---:R-:W-:Y:S05]  /*6470*/  @!P0 BRA `(.L_x_164) ;  /* 0x0000000000288947 */ /* 0x006fea0003800000 */
[----:B------:R-:W0:Y:S02]  /*6480*/  LDC R3, c[0x0][0x634] ;  /* 0x00018d00ff037b82 */ /* 0x000e240000000800 */
[----:B0-----:R-:W-:-:S05]  /*6490*/  IADD3 R3, P0, R16, R3, RZ ;  /* 0x0000000310037210 */ /* 0x001fca0007f1e0ff */
[----:B------:R-:W-:-:S04]  /*64a0*/  IMAD.X R13, RZ, RZ, R17, P0 ;  /* 0x000000ffff0d7224 */ /* 0x000fc800000e0611 */
[----:B------:R-:W-:-:S04]  /*64b0*/  IMAD.WIDE.U32 R4, R13, R10, RZ ;  /* 0x0000000a0d047225 */ /* 0x000fc800078e00ff */
[----:B---34-:R-:W-:-:S04]  /*64c0*/  IMAD.WIDE.U32 R6, P0, R3, R11, R4 ;  /* 0x0000000b03067225 */ /* 0x018fc80007800004 */
[----:B------:R-:W-:-:S04]  /*64d0*/  IMAD.WIDE.U32 R4, R3, R10, RZ ;  /* 0x0000000a03047225 */ /* 0x000fc800078e00ff */
[----:B------:R-:W-:Y:S01]  /*64e0*/  IMAD.X R9, RZ, RZ, RZ, P0 ;  /* 0x000000ffff097224 */ /* 0x000fe200000e06ff */
[----:B------:R-:W-:Y:S01]  /*64f0*/  IADD3 RZ, P0, R5, R6, RZ ;  /* 0x0000000605ff7210 */ /* 0x000fe20007f1e0ff */
[----:B------:R-:W-:-:S04]  /*6500*/  IMAD.MOV.U32 R8, RZ, RZ, R7 ;  /* 0x000000ffff087224 */ /* 0x000fc800078e0007 */
[----:B------:R-:W-:-:S08]  /*6510*/  IMAD.WIDE.U32.X R8, R13, R11, R8, P0 ;  /* 0x0000000b0d087225 */ /* 0x000fd000000e0408 */
.L_x_164:
[-CC-:B------:R-:W-:Y:S01]  /*6520*/  SHF.R.U64 R19, R8, R0.reuse, R9.reuse ;  /* 0x0000000008137219 */ /* 0x180fe20000001209 */
[----:B------:R-:W0:Y:S01]  /*6530*/  LDC.64 R26, c[0x0][0x640] ;  /* 0x00019000ff1a7b82 */ /* 0x000e220000000a00 */
[----:B------:R-:W-:Y:S01]  /*6540*/  SHF.R.U32.HI R0, RZ, R0, R9 ;  /* 0x00000000ff007219 */ /* 0x000fe20000011609 */
[----:B------:R-:W-:Y:S01]  /*6550*/  ULDC UR4, c[0x0][0x150] ;  /* 0x0000540000047ab9 */ /* 0x000fe20000000800 */
[----:B------:R-:W-:Y:S02]  /*6560*/  IADD3 R3, P0, RZ, -R19, RZ ;  /* 0x80000013ff037210 */ /* 0x000fe40007f1e0ff */
[----:B---34-:R-:W-:-:S03]  /*6570*/  I2FP.F32.U32 R7, R12 ;  /* 0x0000000c00077245 */ /* 0x018fc60000201000 */
[----:B------:R-:W1:Y:S01]  /*6580*/  LDC R6, c[0x0][0x618] ;  /* 0x00018600ff067b82 */ /* 0x000e620000000800 */
[----:B------:R-:W-:Y:S02]  /*6590*/  IMAD.X R5, RZ, RZ, ~R0, P0 ;  /* 0x000000ffff057224 */ /* 0x000fe400000e0e00 */
[----:B------:R-:W-:Y:S01]  /*65a0*/  FMUL R7, R7, UR4 ;  /* 0x0000000407077c20 */ /* 0x000fe20008400000 */
[----:B------:R-:W-:Y:S01]  /*65b0*/  ULDC UR4, c[0x0][0x154] ;  /* 0x0000550000047ab9 */ /* 0x000fe20000000800 */
[-C--:B------:R-:W-:Y:S02]  /*65c0*/  IMAD R0, R5, R14.reuse, RZ ;  /* 0x0000000e05007224 */ /* 0x080fe400078e02ff */
[C---:B------:R-:W-:Y:S01]  /*65d0*/  IMAD.WIDE.U32 R4, R3.reuse, R14, R16 ;  /* 0x0000000e03047225 */ /* 0x040fe200078e0010 */
[----:B------:R-:W2:Y:S01]  /*65e0*/  LDC R11, c[0x0][0x608] ;  /* 0x00018200ff0b7b82 */ /* 0x000ea20000000800 */
[----:B------:R-:W3:Y:S02]  /*65f0*/  F2I.U32.TRUNC.NTZ R7, R7 ;  /* 0x0000000700077305 */ /* 0x000ee4000020f000 */
[----:B------:R-:W-:-:S04]  /*6600*/  IMAD R3, R3, R15, R0 ;  /* 0x0000000f03037224 */ /* 0x000fc800078e0200 */
[----:B------:R-:W-:Y:S01]  /*6610*/  IMAD.IADD R3, R5, 0x1, R3 ;  /* 0x0000000105037824 */ /* 0x000fe200078e0203 */
[----:B------:R-:W4:Y:S01]  /*6620*/  LDC R8, c[0x0][0x658] ;  /* 0x00019600ff087b82 */ /* 0x000f220000000800 */
[----:B------:R-:W-:Y:S02]  /*6630*/  I2FP.F32.U32 R5, R18 ;  /* 0x0000001200057245 */ /* 0x000fe40000201000 */
[----:B0-----:R-:W-:-:S04]  /*6640*/  ISETP.NE.U32.AND P0, PT, R26, RZ, PT ;  /* 0x000000ff1a00720c */ /* 0x001fc80003f05070 */
[----:B------:R-:W-:Y:S01]  /*6650*/  ISETP.NE.AND.EX P0, PT, R27, RZ, PT, P0 ;  /* 0x000000ff1b00720c */ /* 0x000fe20003f05300 */
[----:B------:R-:W0:Y:S01]  /*6660*/  LDC R9, c[0x0][0x144] ;  /* 0x00005100ff097b82 */ /* 0x000e220000000800 */
[-C--:B-1----:R-:W-:Y:S01]  /*6670*/  SHF.R.U32.HI R0, RZ, R6.reuse, R3 ;  /* 0x00000006ff007219 */ /* 0x082fe20000011603 */
[----:B---3--:R-:W-:Y:S01]  /*6680*/  IMAD.MOV R7, RZ, RZ, -R7 ;  /* 0x000000ffff077224 */ /* 0x008fe200078e0a07 */
[----:B------:R-:W-:Y:S01]  /*6690*/  SHF.R.U64 R13, R4, R6, R3 ;  /* 0x00000006040d7219 */ /* 0x000fe20000001203 */
[----:B------:R-:W-:-:S04]  /*66a0*/  FMUL R6, R5, UR4 ;  /* 0x0000000405067c20 */ /* 0x000fc80008400000 */
[----:B------:R-:W1:Y:S01]  /*66b0*/  LDC R21, c[0x0][0x148] ;  /* 0x00005200ff157b82 */ /* 0x000e620000000800 */
[-CC-:B--2---:R-:W-:Y:S02]  /*66c0*/  SHF.R.U64 R10, R13, R11.reuse, R0.reuse ;  /* 0x0000000b0d0a7219 */ /* 0x184fe40000001200 */
[----:B------:R-:W-:Y:S02]  /*66d0*/  SHF.R.U32.HI R3, RZ, R11, R0 ;  /* 0x0000000bff037219 */ /* 0x000fe40000011600 */
[----:B------:R2:W3:Y:S03]  /*66e0*/  F2I.U32.TRUNC.NTZ R0, R6 ;  /* 0x0000000600007305 */ /* 0x0004e6000020f000 */
[----:B------:R-:W1:Y:S01]  /*66f0*/  LDC R14, c[0x0][0x648] ;  /* 0x00019200ff0e7b82 */ /* 0x000e620000000800 */
[-CC-:B----4-:R-:W-:Y:S02]  /*6700*/  SHF.R.U64 R15, R10, R8.reuse, R3.reuse ;  /* 0x000000080a0f7219 */ /* 0x190fe40000001203 */
[----:B------:R-:W-:-:S03]  /*6710*/  SHF.R.U32.HI R5, RZ, R8, R3 ;  /* 0x00000008ff057219 */ /* 0x000fc60000011603 */
[----:B------:R-:W-:Y:S02]  /*6720*/  IMAD.MOV.U32 R4, RZ, RZ, R15 ;  /* 0x000000ffff047224 */ /* 0x000fe400078e000f */
[----:B------:R-:W4:Y:S01]  /*6730*/  LDC R20, c[0x0][0x638] ;  /* 0x00018e00ff147b82 */ /* 0x000f220000000800 */
[----:B0-----:R-:W-:-:S07]  /*6740*/  IMAD R25, R9, R7, R12 ;  /* 0x0000000709197224 */ /* 0x001fce00078e020c */
[----:B------:R-:W0:Y:S08]  /*6750*/  LDC R24, c[0x0][0x610] ;  /* 0x00018400ff187b82 */ /* 0x000e300000000800 */
[----:B------:R-:W0:Y:S01]  /*6760*/  LDC R28, c[0x0][0x600] ;  /* 0x00018000ff1c7b82 */ /* 0x000e220000000800 */
[----:B--23--:R-:W-:Y:S05]  /*6770*/  @!P0 BRA `(.L_x_165) ;  /* 0x0000000000288947 */ /* 0x00cfea0003800000 */
        /* <DEDUP_REMOVED lines=10> */
.L_x_165:
[----:B------:R-:W-:Y:S02]  /*6820*/  ISETP.NE.AND P0, PT, R2, 0x1, PT ;  /* 0x000000010200780c */ /* 0x000fe40003f05270 */
[----:B-1----:R-:W-:Y:S01]  /*6830*/  SHF.R.U64 R3, R4, R14, R5 ;  /* 0x0000000e04037219 */ /* 0x002fe20000001205 */
[----:B------:R-:W-:Y:S01]  /*6840*/  IMAD.MOV R5, RZ, RZ, -R0 ;  /* 0x000000ffff057224 */ /* 0x000fe200078e0a00 */
[----:B------:R-:W-:-:S03]  /*6850*/  LOP3.LUT R0, R10, R101, RZ, 0xc0, !PT ;  /* 0x000000650a007212 */ /* 0x000fc600078ec0ff */
[----:B------:R-:W-:Y:S02]  /*6860*/  IMAD.MOV R4, RZ, RZ, -R3 ;  /* 0x000000ffff047224 */ /* 0x000fe400078e0a03 */
[----:B------:R-:W-:Y:S01]  /*6870*/  IMAD R22, R97, R3, R0 ;  /* 0x0000000361167224 */ /* 0x000fe200078e0200 */
[----:B------:R-:W-:Y:S01]  /*6880*/  LOP3.LUT R3, R13, R100, RZ, 0xc0, !PT ;  /* 0x000000640d037212 */ /* 0x000fe200078ec0ff */
[----:B----4-:R-:W-:Y:S02]  /*6890*/  IMAD R0, R4, R20, R15 ;  /* 0x0000001404007224 */ /* 0x010fe400078e020f */
[----:B------:R-:W-:Y:S02]  /*68a0*/  @P0 IMAD R25, R21, R5, R18 ;  /* 0x0000000515190224 */ /* 0x000fe400078e0212 */
[----:B0-----:R-:W-:Y:S02]  /*68b0*/  IMAD R3, R0, R28, R3 ;  /* 0x0000001c00037224 */ /* 0x001fe400078e0203 */
[----:B------:R-:W-:-:S02]  /*68c0*/  IMAD R22, R22, R24, R25 ;  /* 0x0000001816167224 */ /* 0x000fc400078e0219 */
[----:B------:R-:W-:-:S03]  /*68d0*/  IMAD.MOV.U32 R4, RZ, RZ, 0x1 ;  /* 0x00000001ff047424 */ /* 0x000fc600078e00ff */
[----:B------:R-:W-:Y:S02]  /*68e0*/  SEL R18, R3, R22, !P0 ;  /* 0x0000001603127207 */ /* 0x000fe40004000000 */
[----:B------:R-:W-:Y:S02]  /*68f0*/  PRMT R0, R4, 0x7610, R0 ;  /* 0x0000761004007816 */ /* 0x000fe40000000000 */
[----:B------:R-:W-:-:S07]  /*6900*/  SEL R22, R22, R3, !P0 ;  /* 0x0000000316167207 */ /* 0x000fce0004000000 */
.L_x_163:
[----:B------:R-:W-:Y:S01]  /*6910*/  LOP3.LUT P0, RZ, R0, 0xff, RZ, 0xc0, !PT ;  /* 0x000000ff00ff7812 */ /* 0x000fe2000780c0ff */
[----:B------:R-:W-:Y:S01]  /*6920*/  UIMAD.WIDE.U32 UR4, UR38, -0x33333333, URZ ;  /* 0xcccccccd260478a5 */ /* 0x000fe2000f8e003f */
[----:B------:R-:W-:-:S03]  /*6930*/  LOP3.LUT R105, R105, 0x1, RZ, 0x3c, !PT ;  /* 0x0000000169697812 */ /* 0x000fc600078e3cff */
[----:B------:R-:W-:-:S04]  /*6940*/  USHF.R.U32.HI UR4, URZ, 0x2, UR5 ;  /* 0x000000023f047899 */ /* 0x000fc80008011605 */
[----:B------:R-:W-:-:S04]  /*6950*/  UIMAD UR38, UR4, -0x5, UR38 ;  /* 0xfffffffb042678a4 */ /* 0x000fc8000f8e0226 */
[----:B------:R-:W-:Y:S08]  /*6960*/  @P0 BRA `(.L_x_166) ;  /* 0xffffffac00700947 */ /* 0x000ff0000383ffff */
[----:B------:R-:W-:Y:S05]  /*6970*/  EXIT ;  /* 0x000000000000794d */ /* 0x000fea0003800000 */
.L_x_17:
[----:B------:R-:W-:-:S08]  /*6980*/  ISETP.NE.AND P0, PT, R14, RZ, PT ;  /* 0x000000ff0e00720c */ /* 0x000fd00003f05270 */
[----:B0-----:R-:W0:-:S00]  /*6990*/  USETMAXREG.DEALLOC.CTAPOOL 0x28 ;  /* 0x00000028000079c8 */ /* 0x001e0000080e0500 */
[----:B------:R-:W-:Y:S05]  /*69a0*/  @P0 EXIT ;  /* 0x000000000000094d */ /* 0x000fea0003800000 */
[----:B0-----:R-:W-:Y:S01]  /*69b0*/  LOP3.LUT P0, RZ, R3, 0xff, RZ, 0xc0, !PT ;  /* 0x000000ff03ff7812 */ /* 0x001fe2000780c0ff */
[----:B------:R-:W-:Y:S02]  /*69c0*/  IMAD.MOV.U32 R3, RZ, RZ, 0x1 ;  /* 0x00000001ff037424 */ /* 0x000fe400078e00ff */
[----:B------:R-:W-:-:S10]  /*69d0*/  IMAD.MOV.U32 R8, RZ, RZ, RZ ;  /* 0x000000ffff087224 */ /* 0x000fd400078e00ff */
[----:B------:R-:W-:Y:S05]  /*69e0*/  @!P0 BRA `(.L_x_167) ;  /* 0x0000000c00288947 */ /* 0x000fea0003800000 */
[----:B------:R-:W0:Y:S01]  /*69f0*/  S2UR UR8, SR_CgaCtaId ;  /* 0x00000000000879c3 */ /* 0x000e220000008800 */
[----:B------:R-:W-:Y:S01]  /*6a00*/  LOP3.LUT P0, RZ, R4, 0x1f, RZ, 0xc0, !PT ;  /* 0x0000001f04ff7812 */ /* 0x000fe2000780c0ff */
[----:B------:R-:W-:Y:S01]  /*6a10*/  ULDC UR5, c[0x0][0x658] ;  /* 0x0001960000057ab9 */ /* 0x000fe20000000800 */
[----:B------:R-:W-:Y:S01]  /*6a20*/  UMOV UR6, 0xffffffff ;  /* 0xffffffff00067882 */ /* 0x000fe20000000000 */
[----:B------:R-:W-:Y:S01]  /*6a30*/  BSSY B0, `(.L_x_167) ;  /* 0x00000c5000007945 */ /* 0x000fe20003800000 */
[----:B------:R-:W-:Y:S01]  /*6a40*/  USHF.L.U32 UR6, UR6, UR5, URZ ;  /* 0x0000000506067299 */ /* 0x000fe2000800063f */
[C---:B------:R-:W-:Y:S01]  /*6a50*/  ISETP.NE.AND P2, PT, R5.reuse, RZ, PT ;  /* 0x000000ff0500720c */ /* 0x040fe20003f45270 */
[----:B------:R-:W-:Y:S01]  /*6a60*/  IMAD.MOV.U32 R10, RZ, RZ, 0x1 ;  /* 0x00000001ff0a7424 */ /* 0x000fe200078e00ff */
[----:B------:R-:W-:Y:S01]  /*6a70*/  ISETP.NE.OR P0, PT, R5, RZ, !P0 ;  /* 0x000000ff0500720c */ /* 0x000fe20004705670 */
[----:B------:R-:W-:Y:S01]  /*6a80*/  IMAD.MOV.U32 R3, RZ, RZ, 0x1 ;  /* 0x00000001ff037424 */ /* 0x000fe200078e00ff */
[----:B------:R-:W-:Y:S01]  /*6a90*/  LOP3.LUT R9, R23, 0x2, RZ, 0xfc, !PT ;  /* 0x0000000217097812 */ /* 0x000fe200078efcff */
[----:B------:R-:W-:Y:S01]  /*6aa0*/  IMAD.MOV.U32 R8, RZ, RZ, RZ ;  /* 0x000000ffff087224 */ /* 0x000fe200078e00ff */
[----:B------:R-:W-:Y:S01]  /*6ab0*/  ULDC UR4, c[0x0][0x600] ;  /* 0x0001800000047ab9 */ /* 0x000fe20000000800 */
[----:B------:R-:W-:Y:S01]  /*6ac0*/  UMOV UR7, 0x1 ;  /* 0x0000000100077882 */ /* 0x000fe20000000000 */
[----:B------:R-:W-:-:S02]  /*6ad0*/  UIADD3 UR22, UR40, 0x1, URZ ;  /* 0x0000000128167890 */ /* 0x000fc4000fffe03f */
[----:B------:R-:W-:Y:S02]  /*6ae0*/  UIADD3 UR15, UR4, -0x1, URZ ;  /* 0xffffffff040f7890 */ /* 0x000fe4000fffe03f */
[----:B------:R-:W-:Y:S02]  /*6af0*/  USHF.L.U32 UR17, UR7, UR5, URZ ;  /* 0x0000000507117299 */ /* 0x000fe4000800063f */
[----:B------:R-:W-:Y:S01]  /*6b00*/  ULOP3.LUT UR16, URZ, UR6, URZ, 0x33, !UPT ;  /* 0x000000063f107292 */ /* 0x000fe2000f8e333f */
[----:B------:R-:W-:Y:S01]  /*6b10*/  ULDC.64 UR20, c[0x0][0x198] ;  /* 0x0000660000147ab9 */ /* 0x000fe20000000a00 */
[----:B0-----:R-:W-:-:S10]  /*6b20*/  IMAD.U32 R11, RZ, RZ, UR8 ;  /* 0x00000008ff0b7e24 */ /* 0x001fd4000f8e00ff */
.L_x_179:
[----:B------:R-:W-:-:S03]  /*6b30*/  UMOV UR4, 0xffffffff ;  /* 0xffffffff00047882 */ /* 0x000fc60000000000 */
[----:B------:R-:W-:Y:S05]  /*6b40*/  BRA.DIV UR4, `(.L_x_168) ;  /* 0x0000001204107947 */ /* 0x000fea000b800000 */
[----:B------:R-:W-:-:S13]  /*6b50*/  ELECT P6, URZ, PT ;  /* 0x00000000003f782f */ /* 0x000fda00038c0000 */
.L_x_193:
[----:B------:R-:W0:Y:S01]  /*6b60*/  LDC R4, c[0x0][0x28c] ;  /* 0x0000a300ff047b82 */ /* 0x000e220000000800 */
[----:B------:R-:W-:Y:S01]  /*6b70*/  BSSY B1, `(.L_x_169) ;  /* 0x000003c000017945 */ /* 0x000fe20003800000 */
[----:B0-----:R-:W-:-:S13]  /*6b80*/  ISETP.LT.OR P6, PT, R4, 0x1, !P6 ;  /* 0x000000010400780c */ /* 0x001fda00077c1670 */
[----:B------:R-:W-:Y:S05]  /*6b90*/  @P6 BRA `(.L_x_170) ;  /* 0x0000000000e46947 */ /* 0x000fea0003800000 */
[----:B------:R-:W-:Y:S02]  /*6ba0*/  IMAD R11, R22, 0x2, R11 ;  /* 0x00000002160b7824 */ /* 0x000fe400078e020b */
[----:B------:R-:W-:Y:S02]  /*6bb0*/  IMAD.SHL.U32 R18, R18, 0x80, RZ ;  /* 0x0000008012127824 */ /* 0x000fe400078e00ff */
[----:B------:R-:W-:Y:S02]  /*6bc0*/  IMAD.MOV.U32 R15, RZ, RZ, RZ ;  /* 0x000000ffff0f7224 */ /* 0x000fe400078e00ff */
[----:B------:R-:W-:Y:S02]  /*6bd0*/  IMAD.U32 R20, RZ, RZ, UR22 ;  /* 0x00000016ff147e24 */ /* 0x000fe4000f8e00ff */
[----:B------:R-:W-:Y:S02]  /*6be0*/  IMAD.MOV.U32 R4, RZ, RZ, R3 ;  /* 0x000000ffff047224 */ /* 0x000fe400078e0003 */
[----:B------:R-:W-:-:S02]  /*6bf0*/  IMAD.MOV.U32 R6, RZ, RZ, R8 ;  /* 0x000000ffff067224 */ /* 0x000fc400078e0008 */
[----:B------:R-:W-:-:S07]  /*6c00*/  IMAD.SHL.U32 R12, R11, 0x20, RZ ;  /* 0x000000200b0c7824 */ /* 0x000fce00078e00ff */
.L_x_174:
[----:B------:R-:W0:Y:S01]  /*6c10*/  S2UR UR4, SR_CgaCtaId ;  /* 0x00000000000479c3 */ /* 0x000e220000008800 */
[----:B------:R-:W-:Y:S02]  /*6c20*/  MOV R14, 0x400 ;  /* 0x00000400000e7802 */ /* 0x000fe40000000f00 */
[----:B------:R-:W-:-:S05]  /*6c30*/  SHF.L.U32 R5, R4, 0x1f, RZ ;  /* 0x0000001f04057819 */ /* 0x000fca00000006ff */
[----:B------:R-:W1:Y:S01]  /*6c40*/  @!P2 LDC R7, c[0x0][0x500] ;  /* 0x00014000ff07ab82 */ /* 0x000e620000000800 */
[----:B0-----:R-:W-:-:S05]  /*6c50*/  IMAD.U32 R11, RZ, RZ, UR4 ;  /* 0x00000004ff0b7e24 */ /* 0x001fca000f8e00ff */
[----:B------:R-:W-:-:S05]  /*6c60*/  LEA R13, R11, R14, 0x18 ;  /* 0x0000000e0b0d7211 */ /* 0x000fca00078ec0ff */
[----:B------:R-:W-:-:S04]  /*6c70*/  IMAD R14, R6, 0x8, R13 ;  /* 0x00000008060e7824 */ /* 0x000fc800078e020d */
[----:B------:R-:W0:Y:S02]  /*6c80*/  SYNCS.PHASECHK.TRANS64.TRYWAIT P1, [R14+URZ+0x28], R5 ;  /* 0x000028050e0075a7 */ /* 0x000e24000802017f */
[----:B01----:R-:W-:Y:S05]  /*6c90*/  @!P1 BRA `(.L_x_171) ;  /* 0x0000000c00dc9947 */ /* 0x003fea0003800000 */
.L_x_194:
[----:B0-----:R-:W-:Y:S01]  /*6ca0*/  PRMT R5, R9, 0x9910, RZ ;  /* 0x0000991009057816 */ /* 0x001fe200000000ff */
[----:B------:R0:W-:Y:S03]  /*6cb0*/  @!P2 SYNCS.ARRIVE.TRANS64 RZ, [R14+URZ], R7 ;  /* 0x000000070effa9a7 */ /* 0x0001e6000800003f */
[----:B------:R-:W-:-:S13]  /*6cc0*/  ISETP.NE.AND P1, PT, R5, 0x2, PT ;  /* 0x000000020500780c */ /* 0x000fda0003f25270 */
[----:B0-----:R-:W-:Y:S05]  /*6cd0*/  @P1 BRA `(.L_x_172) ;  /* 0x0000000000041947 */ /* 0x001fea0003800000 */
[----:B------:R-:W-:Y:S01]  /*6ce0*/  BPT.TRAP 0x1 ;  /* 0x000000040000795c */ /* 0x000fe20000300000 */
.L_x_172:
[----:B------:R-:W-:Y:S05]  /*6cf0*/  @P0 BRA `(.L_x_173) ;  /* 0x0000000000040947 */ /* 0x000fea0003800000 */
[----:B------:R-:W-:Y:S01]  /*6d00*/  BPT.TRAP 0x1 ;  /* 0x000000040000795c */ /* 0x000fe20000300000 */
.L_x_173:
[----:B------:R-:W-:Y:S01]  /*6d10*/  IMAD R5, R6, 0x2, R11 ;  /* 0x0000000206057824 */ /* 0x000fe200078e020b */
[----:B------:R-:W-:Y:S01]  /*6d20*/  R2UR UR9, R14 ;  /* 0x000000000e0972ca */ /* 0x000fe200000e0000 */
[----:B------:R-:W-:Y:S01]  /*6d30*/  VIADD R20, R20, 0xffffffff ;  /* 0xffffffff14147836 */ /* 0x000fe20000000000 */
[----:B------:R-:W-:Y:S01]  /*6d40*/  UIADD3 UR4, UP0, UR20, 0xf0, URZ ;  /* 0x000000f014047890 */ /* 0x000fe2000ff1e03f */
[----:B------:R-:W-:Y:S01]  /*6d50*/  IMAD.SHL.U32 R5, R5, 0x800, RZ ;  /* 0x0000080005057824 */ /* 0x000fe200078e00ff */
[----:B------:R-:W-:Y:S01]  /*6d60*/  R2UR UR11, R12 ;  /* 0x000000000c0b72ca */ /* 0x000fe200000e0000 */
[----:B------:R-:W-:Y:S01]  /*6d70*/  UIADD3 UR24, UP1, UR20, 0x1f0, URZ ;  /* 0x000001f014187890 */ /* 0x000fe2000ff3e03f */
[----:B------:R-:W-:Y:S01]  /*6d80*/  R2UR UR10, R15 ;  /* 0x000000000f0a72ca */ /* 0x000fe200000e0000 */
[--C-:B------:R-:W-:Y:S01]  /*6d90*/  IMAD R5, R5, 0x2, R13.reuse ;  /* 0x0000000205057824 */ /* 0x100fe200078e020d */
[----:B------:R-:W-:Y:S01]  /*6da0*/  R2UR UR12, R19 ;  /* 0x00000000130c72ca */ /* 0x000fe200000e0000 */
[----:B------:R-:W-:Y:S01]  /*6db0*/  IMAD R13, R6, 0x4000, R13 ;  /* 0x00004000060d7824 */ /* 0x000fe200078e020d */
[----:B------:R-:W-:Y:S01]  /*6dc0*/  R2UR UR18, R18 ;  /* 0x00000000121272ca */ /* 0x000fe200000e0000 */
[----:B------:R-:W-:Y:S01]  /*6dd0*/  VIADD R6, R6, 0x1 ;  /* 0x0000000106067836 */ /* 0x000fe20000000000 */
[----:B------:R-:W-:Y:S01]  /*6de0*/  R2UR UR5, R5 ;  /* 0x00000000050572ca */ /* 0x000fe200000e0000 */
[----:B------:R-:W-:Y:S01]  /*6df0*/  UIADD3.X UR25, URZ, UR21, URZ, UP1, !UPT ;  /* 0x000000153f197290 */ /* 0x000fe20008ffe43f */
[----:B------:R-:W-:Y:S01]  /*6e00*/  R2UR UR8, R13 ;  /* 0x000000000d0872ca */ /* 0x000fe200000e0000 */
[----:B------:R-:W-:Y:S01]  /*6e10*/  UMOV UR19, 0x30000 ;  /* 0x0003000000137882 */ /* 0x000fe20000000000 */
[----:B------:R-:W-:Y:S01]  /*6e20*/  ISETP.GT.AND P3, PT, R20, 0x1, PT ;  /* 0x000000011400780c */ /* 0x000fe20003f64270 */
[----:B------:R-:W-:Y:S01]  /*6e30*/  UMOV UR6, 0x0 ;  /* 0x0000000000067882 */ /* 0x000fe20000000000 */
[----:B------:R-:W-:Y:S01]  /*6e40*/  UMOV UR7, 0x10000000 ;  /* 0x1000000000077882 */ /* 0x000fe20000000000 */
[----:B------:R-:W-:Y:S01]  /*6e50*/  ISETP.NE.AND P1, PT, R6, 0x5, PT ;  /* 0x000000050600780c */ /* 0x000fe20003f25270 */
[----:B------:R-:W-:-:S03]  /*6e60*/  VIADD R15, R15, 0x40 ;  /* 0x000000400f0f7836 */ /* 0x000fc60000000000 */
[----:B------:R-:W-:Y:S02]  /*6e70*/  SEL R5, RZ, 0x1, P1 ;  /* 0x00000001ff057807 */ /* 0x000fe40000800000 */
[----:B------:R-:W-:Y:S01]  /*6e80*/  UIADD3 UR13, UR5, 0x180, URZ ;  /* 0x00000180050d7890 */ /* 0x000fe2000fffe03f */
[----:B------:R-:W-:Y:S01]  /*6e90*/  SEL R6, R6, RZ, P1 ;  /* 0x000000ff06067207 */ /* 0x000fe20000800000 */
[----:B------:R-:W-:Y:S01]  /*6ea0*/  UIADD3.X UR5, URZ, UR21, URZ, UP0, !UPT ;  /* 0x000000153f057290 */ /* 0x000fe200087fe43f */
[----:B------:R-:W-:Y:S01]  /*6eb0*/  LOP3.LUT R4, R4, R5, RZ, 0x3c, !PT ;  /* 0x0000000504047212 */ /* 0x000fe200078e3cff */
[----:B------:R-:W-:-:S03]  /*6ec0*/  UIADD3 UR14, UR8, 0xa180, URZ ;  /* 0x0000a180080e7890 */ /* 0x000fc6000fffe03f */
[----:B------:R-:W-:-:S04]  /*6ed0*/  UMOV UR8, UR13 ;  /* 0x0000000d00087c82 */ /* 0x000fc80008000000 */
[----:B------:R0:W-:Y:S02]  /*6ee0*/  UTMALDG.3D.MULTICAST [UR8], [UR4], UR19, desc[UR6] ;  /* 0x00000608040073b4 */ /* 0x0001e40008011813 */
[----:B0-----:R-:W-:Y:S01]  /*6ef0*/  UMOV UR8, UR14 ;  /* 0x0000000e00087c82 */ /* 0x001fe20008000000 */
[----:B------:R-:W-:Y:S02]  /*6f00*/  UMOV UR11, UR18 ;  /* 0x00000012000b7c82 */ /* 0x000fe40008000000 */
[----:B------:R0:W-:Y:S02]  /*6f10*/  UTMALDG.3D [UR8], [UR24], desc[UR6] ;  /* 0x00000608180075b4 */ /* 0x0001e40008011000 */
[----:B0-----:R-:W-:Y:S05]  /*6f20*/  @P3 BRA `(.L_x_174) ;  /* 0xfffffffc00383947 */ /* 0x001fea000383ffff */
.L_x_170:
[----:B------:R-:W-:Y:S05]  /*6f30*/  BSYNC B1 ;  /* 0x0000000000017941 */ /* 0x000fea0003800000 */
.L_x_169:
[----:B------:R-:W3:Y:S01]  /*6f40*/  LDL.64 R24, [R1] ;  /* 0x0000000001187983 */ /* 0x000ee20000100a00 */
[----:B------:R-:W-:Y:S01]  /*6f50*/  LOP3.LUT P4, RZ, R10, 0xff, RZ, 0xc0, !PT ;  /* 0x000000ff0aff7812 */ /* 0x000fe2000788c0ff */
[----:B------:R-:W-:Y:S01]  /*6f60*/  VIADD R7, R8, UR40 ;  /* 0x0000002808077c36 */ /* 0x000fe20008000000 */
[----:B------:R-:W-:Y:S01]  /*6f70*/  ULDC.64 UR4, c[0x0][0x650] ;  /* 0x0001940000047ab9 */ /* 0x000fe20000000a00 */
[----:B------:R-:W-:Y:S01]  /*6f80*/  IMAD.U32 R8, RZ, RZ, UR40 ;  /* 0x00000028ff087e24 */ /* 0x000fe2000f8e00ff */
[----:B------:R-:W-:Y:S01]  /*6f90*/  UISETP.GE.U32.AND UP0, UPT, UR40, 0x5, UPT ;  /* 0x000000052800788c */ /* 0x000fe2000bf06070 */
[----:B------:R-:W-:Y:S01]  /*6fa0*/  BSSY B1, `(.L_x_175) ;  /* 0x000006b000017945 */ /* 0x000fe20003800000 */
[----:B------:R-:W-:Y:S01]  /*6fb0*/  ISETP.GT.U32.AND P1, PT, R7, 0x4, PT ;  /* 0x000000040700780c */ /* 0x000fe20003f24070 */
[----:B------:R-:W-:Y:S01]  /*6fc0*/  IMAD.MOV.U32 R22, RZ, RZ, -0x1 ;  /* 0xffffffffff167424 */ /* 0x000fe200078e00ff */
[----:B------:R-:W-:Y:S01]  /*6fd0*/  PRMT R10, RZ, 0x7610, R10 ;  /* 0x00007610ff0a7816 */ /* 0x000fe2000000000a */
[----:B------:R-:W-:Y:S01]  /*6fe0*/  IMAD.MOV.U32 R18, RZ, RZ, -0x1 ;  /* 0xffffffffff127424 */ /* 0x000fe200078e00ff */
[----:B------:R-:W-:Y:S01]  /*6ff0*/  ISETP.LT.U32.AND P1, PT, R8, 0x5, P1 ;  /* 0x000000050800780c */ /* 0x000fe20000f21070 */
[----:B------:R-:W-:Y:S01]  /*7000*/  IMAD.MOV.U32 R19, RZ, RZ, -0x1 ;  /* 0xffffffffff137424 */ /* 0x000fe200078e00ff */
[----:B------:R-:W-:Y:S01]  /*7010*/  PLOP3.LUT P3, PT, PT, PT, UP0, 0x80, 0x0 ;  /* 0x000000000000781c */ /* 0x000fe20003f6f008 */
[----:B------:R-:W0:Y:S01]  /*7020*/  @P4 S2R R11, SR_CgaCtaId ;  /* 0x00000000000b4919 */ /* 0x000e220000008800 */
[----:B------:R-:W-:-:S04]  /*7030*/  @P4 MOV R4, 0x400 ;  /* 0x0000040000044802 */ /* 0x000fc80000000f00 */
[----:B0-----:R-:W-:Y:S01]  /*7040*/  @P4 LEA R6, R11, R4, 0x18 ;  /* 0x000000040b064211 */ /* 0x001fe200078ec0ff */
[----:B------:R-:W-:Y:S01]  /*7050*/  IMAD.WIDE.U32 R4, R7, -0x33333333, RZ ;  /* 0xcccccccd07047825 */ /* 0x000fe200078e00ff */
[----:B------:R-:W-:Y:S02]  /*7060*/  SEL R4, RZ, 0x1, !P1 ;  /* 0x00000001ff047807 */ /* 0x000fe40004800000 */
[----:B------:R0:W-:Y:S02]  /*7070*/  @P4 SYNCS.ARRIVE.TRANS64.A1T0 RZ, [R6+URZ+0x88], RZ ;  /* 0x000088ff06ff49a7 */ /* 0x0001e4000810003f */
[----:B------:R-:W-:Y:S02]  /*7080*/  LOP3.LUT R3, R3, R4, RZ, 0x3c, !PT ;  /* 0x0000000403037212 */ /* 0x000fe400078e3cff */
[----:B------:R-:W-:Y:S02]  /*7090*/  PRMT R4, RZ, 0x7610, R4 ;  /* 0x00007610ff047816 */ /* 0x000fe40000000004 */
[----:B0-----:R-:W-:-:S04]  /*70a0*/  SHF.R.U32.HI R6, RZ, 0x2, R5 ;  /* 0x00000002ff067819 */ /* 0x001fc80000011605 */
[----:B------:R-:W-:Y:S01]  /*70b0*/  @P3 LOP3.LUT R3, R3, 0x1, R6, 0x78, !PT ;  /* 0x0000000103033812 */ /* 0x000fe200078e7806 */
[----:B------:R-:W-:Y:S01]  /*70c0*/  IMAD R8, R6, -0x5, R7 ;  /* 0xfffffffb06087824 */ /* 0x000fe200078e0207 */
[----:B---3--:R-:W-:-:S04]  /*70d0*/  IADD3 R16, P4, R16, R24, RZ ;  /* 0x0000001810107210 */ /* 0x008fc80007f9e0ff */
[----:B------:R-:W-:Y:S01]  /*70e0*/  ISETP.GE.U32.AND P1, PT, R16, UR4, PT ;  /* 0x0000000410007c0c */ /* 0x000fe2000bf26070 */
[----:B------:R-:W-:-:S05]  /*70f0*/  IMAD.X R17, R17, 0x1, R0, P4 ;  /* 0x0000000111117824 */ /* 0x000fca00020e0600 */
[----:B------:R-:W-:-:S13]  /*7100*/  ISETP.GE.U32.AND.EX P1, PT, R17, UR5, PT, P1 ;  /* 0x0000000511007c0c */ /* 0x000fda000bf26110 */
[----:B------:R-:W-:Y:S05]  /*7110*/  @P1 BRA `(.L_x_176) ;  /* 0x00000004004c1947 */ /* 0x000fea0003800000 */
[----:B------:R-:W0:Y:S01]  /*7120*/  S2R R13, SR_CTAID.X ;  /* 0x00000000000d7919 */ /* 0x000e220000002500 */
[----:B------:R-:W-:Y:S01]  /*7130*/  ULDC.64 UR4, c[0x0][0x628] ;  /* 0x00018a0000047ab9 */ /* 0x000fe20000000a00 */
[----:B------:R-:W1:Y:S01]  /*7140*/  LDC R14, c[0x0][0x144] ;  /* 0x00005100ff0e7b82 */ /* 0x000e620000000800 */
[----:B------:R-:W-:Y:S01]  /*7150*/  ISETP.NE.U32.AND P1, PT, RZ, UR4, PT ;  /* 0x00000004ff007c0c */ /* 0x000fe2000bf25070 */
[----:B------:R-:W3:Y:S01]  /*7160*/  S2R R12, SR_CTAID.Y ;  /* 0x00000000000c7919 */ /* 0x000ee20000002600 */
[----:B------:R-:W-:Y:S01]  /*7170*/  ULDC UR7, c[0x0][0x630] ;  /* 0x00018c0000077ab9 */ /* 0x000fe20000000800 */
[----:B------:R-:W-:Y:S01]  /*7180*/  ULDC UR8, c[0x0][0x150] ;  /* 0x0000540000087ab9 */ /* 0x000fe20000000800 */
[----:B------:R-:W-:Y:S01]  /*7190*/  ISETP.NE.AND.EX P1, PT, RZ, UR5, PT, P1 ;  /* 0x00000005ff007c0c */ /* 0x000fe2000bf25310 */
[----:B------:R-:W-:Y:S02]  /*71a0*/  IMAD.MOV.U32 R4, RZ, RZ, R16 ;  /* 0x000000ffff047224 */ /* 0x000fe400078e0010 */
[----:B------:R-:W-:Y:S01]  /*71b0*/  IMAD.MOV.U32 R5, RZ, RZ, R17 ;  /* 0x000000ffff057224 */ /* 0x000fe200078e0011 */
[----:B0-----:R-:W-:-:S09]  /*71c0*/  I2FP.F32.U32 R18, R13 ;  /* 0x0000000d00127245 */ /* 0x001fd20000201000 */
[----:B------:R-:W-:Y:S05]  /*71d0*/  @!P1 BRA `(.L_x_177) ;  /* 0x0000000000289947 */ /* 0x000fea0003800000 */
[----:B------:R-:W-:Y:S02]  /*71e0*/  ULDC UR6, c[0x0][0x634] ;  /* 0x00018d0000067ab9 */ /* 0x000fe40000000800 */
[----:B------:R-:W-:-:S05]  /*71f0*/  IADD3 R5, P1, R16, UR6, RZ ;  /* 0x0000000610057c10 */ /* 0x000fca000ff3e0ff */
[----:B------:R-:W-:-:S04]  /*7200*/  IMAD.X R15, RZ, RZ, R17, P1 ;  /* 0x000000ffff0f7224 */ /* 0x000fc800008e0611 */
[----:B------:R-:W-:-:S04]  /*7210*/  IMAD.WIDE.U32 R6, R15, UR4, RZ ;  /* 0x000000040f067c25 */ /* 0x000fc8000f8e00ff */
[----:B------:R-:W-:-:S04]  /*7220*/  IMAD.WIDE.U32 R6, P1, R5, UR5, R6 ;  /* 0x0000000505067c25 */ /* 0x000fc8000f820006 */
[----:B------:R-:W-:-:S04]  /*7230*/  IMAD.WIDE.U32 R4, R5, UR4, RZ ;  /* 0x0000000405047c25 */ /* 0x000fc8000f8e00ff */
[----:B------:R-:W-:Y:S01]  /*7240*/  IMAD.MOV.U32 R4, RZ, RZ, R7 ;  /* 0x000000ffff047224 */ /* 0x000fe200078e0007 */
[----:B------:R-:W-:Y:S01]  /*7250*/  IADD3 RZ, P3, R5, R6, RZ ;  /* 0x0000000605ff7210 */ /* 0x000fe20007f7e0ff */
[----:B------:R-:W-:-:S04]  /*7260*/  IMAD.X R5, RZ, RZ, RZ, P1 ;  /* 0x000000ffff057224 */ /* 0x000fc800008e06ff */
[----:B------:R-:W-:-:S08]  /*7270*/  IMAD.WIDE.U32.X R4, R15, UR5, R4, P3 ;  /* 0x000000050f047c25 */ /* 0x000fd000098e0404 */
.L_x_177:
[----:B------:R-:W-:Y:S01]  /*7280*/  FMUL R18, R18, UR8 ;  /* 0x0000000812127c20 */ /* 0x000fe20008400000 */
[--C-:B------:R-:W-:Y:S01]  /*7290*/  SHF.R.U64 R19, R4, UR7, R5.reuse ;  /* 0x0000000704137c19 */ /* 0x100fe20008001205 */
[----:B------:R-:W-:Y:S01]  /*72a0*/  ULDC.64 UR4, c[0x0][0x620] ;  /* 0x0001880000047ab9 */ /* 0x000fe20000000a00 */
[----:B------:R-:W-:Y:S01]  /*72b0*/  SHF.R.U32.HI R4, RZ, UR7, R5 ;  /* 0x00000007ff047c19 */ /* 0x000fe20008011605 */
[----:B------:R-:W-:Y:S01]  /*72c0*/  ULDC.64 UR6, c[0x0][0x640] ;  /* 0x0001900000067ab9 */ /* 0x000fe20000000a00 */
[----:B------:R-:W-:Y:S01]  /*72d0*/  IADD3 R5, P1, RZ, -R19, RZ ;  /* 0x80000013ff057210 */ /* 0x000fe20007f3e0ff */
[----:B------:R-:W0:Y:S01]  /*72e0*/  F2I.U32.TRUNC.NTZ R18, R18 ;  /* 0x0000001200127305 */ /* 0x000e22000020f000 */
[----:B------:R-:W4:Y:S03]  /*72f0*/  LDC R15, c[0x0][0x148] ;  /* 0x00005200ff0f7b82 */ /* 0x000f260000000800 */
[----:B------:R-:W-:Y:S01]  /*7300*/  IMAD.X R4, RZ, RZ, ~R4, P1 ;  /* 0x000000ffff047224 */ /* 0x000fe200008e0e04 */
[----:B------:R-:W-:-:S03]  /*7310*/  ISETP.NE.U32.AND P1, PT, RZ, UR6, PT ;  /* 0x00000006ff007c0c */ /* 0x000fc6000bf25070 */
[----:B------:R-:W-:Y:S01]  /*7320*/  IMAD R4, R4, UR4, RZ ;  /* 0x0000000404047c24 */ /* 0x000fe2000f8e02ff */
[----:B------:R-:W-:-:S03]  /*7330*/  ISETP.NE.AND.EX P1, PT, RZ, UR7, PT, P1 ;  /* 0x00000007ff007c0c */ /* 0x000fc6000bf25310 */
[C---:B------:R-:W-:Y:S01]  /*7340*/  IMAD R7, R5.reuse, UR5, R4 ;  /* 0x0000000505077c24 */ /* 0x040fe2000f8e0204 */
[----:B------:R-:W-:Y:S01]  /*7350*/  ULDC UR5, c[0x0][0x154] ;  /* 0x0000550000057ab9 */ /* 0x000fe20000000800 */
[----:B------:R-:W-:Y:S01]  /*7360*/  IMAD.WIDE.U32 R4, R5, UR4, R16 ;  /* 0x0000000405047c25 */ /* 0x000fe2000f8e0010 */
[----:B------:R-:W-:-:S03]  /*7370*/  ULDC UR4, c[0x0][0x618] ;  /* 0x0001860000047ab9 */ /* 0x000fc60000000800 */
[----:B0-----:R-:W-:Y:S02]  /*7380*/  IMAD.MOV R6, RZ, RZ, -R18 ;  /* 0x000000ffff067224 */ /* 0x001fe400078e0a12 */
[----:B------:R-:W-:Y:S02]  /*7390*/  IMAD.IADD R5, R5, 0x1, R7 ;  /* 0x0000000105057824 */ /* 0x000fe400078e0207 */
[----:B-1----:R-:W-:Y:S01]  /*73a0*/  IMAD R13, R14, R6, R13 ;  /* 0x000000060e0d7224 */ /* 0x002fe200078e020d */
[----:B---3--:R-:W-:Y:S02]  /*73b0*/  I2FP.F32.U32 R6, R12 ;  /* 0x0000000c00067245 */ /* 0x008fe40000201000 */
[--C-:B------:R-:W-:Y:S02]  /*73c0*/  SHF.R.U64 R14, R4, UR4, R5.reuse ;  /* 0x00000004040e7c19 */ /* 0x100fe40008001205 */
[----:B------:R-:W-:Y:S01]  /*73d0*/  SHF.R.U32.HI R5, RZ, UR4, R5 ;  /* 0x00000004ff057c19 */ /* 0x000fe20008011605 */
[----:B------:R-:W-:Y:S01]  /*73e0*/  FMUL R6, R6, UR5 ;  /* 0x0000000506067c20 */ /* 0x000fe20008400000 */
[----:B------:R-:W-:-:S02]  /*73f0*/  ULDC UR4, c[0x0][0x608] ;  /* 0x0001820000047ab9 */ /* 0x000fc40000000800 */
[--C-:B------:R-:W-:Y:S01]  /*7400*/  SHF.R.U64 R20, R14, UR4, R5.reuse ;  /* 0x000000040e147c19 */ /* 0x100fe20008001205 */
[----:B------:R0:W1:Y:S01]  /*7410*/  F2I.U32.TRUNC.NTZ R21, R6 ;  /* 0x0000000600157305 */ /* 0x000062000020f000 */
[----:B------:R-:W-:Y:S01]  /*7420*/  SHF.R.U32.HI R5, RZ, UR4, R5 ;  /* 0x00000004ff057c19 */ /* 0x000fe20008011605 */
[----:B------:R-:W-:-:S03]  /*7430*/  ULDC UR4, c[0x0][0x658] ;  /* 0x0001960000047ab9 */ /* 0x000fc60000000800 */
[--C-:B------:R-:W-:Y:S02]  /*7440*/  SHF.R.U64 R18, R20, UR4, R5.reuse ;  /* 0x0000000414127c19 */ /* 0x100fe40008001205 */
[----:B------:R-:W-:-:S03]  /*7450*/  SHF.R.U32.HI R25, RZ, UR4, R5 ;  /* 0x00000004ff197c19 */ /* 0x000fc60008011605 */
[----:B------:R-:W-:Y:S02]  /*7460*/  IMAD.MOV.U32 R4, RZ, RZ, R18 ;  /* 0x000000ffff047224 */ /* 0x000fe400078e0012 */
[----:B------:R-:W-:Y:S01]  /*7470*/  IMAD.MOV.U32 R5, RZ, RZ, R25 ;  /* 0x000000ffff057224 */ /* 0x000fe200078e0019 */
[----:B0-----:R-:W-:Y:S06]  /*7480*/  @!P1 BRA `(.L_x_178) ;  /* 0x0000000000289947 */ /* 0x001fec0003800000 */
        /* <DEDUP_REMOVED lines=10> */
.L_x_178:
[----:B------:R-:W-:Y:S01]  /*7530*/  ISETP.NE.AND P1, PT, R2, 0x1, PT ;  /* 0x000000010200780c */ /* 0x000fe20003f25270 */
[----:B------:R-:W-:Y:S01]  /*7540*/  ULDC UR4, c[0x0][0x648] ;  /* 0x0001920000047ab9 */ /* 0x000fe20000000800 */
[----:B------:R-:W-:Y:S01]  /*7550*/  LOP3.LUT R20, R20, UR16, RZ, 0xc0, !PT ;  /* 0x0000001014147c12 */ /* 0x000fe2000f8ec0ff */
[----:B-1----:R-:W-:Y:S01]  /*7560*/  IMAD.MOV R21, RZ, RZ, -R21 ;  /* 0x000000ffff157224 */ /* 0x002fe200078e0a15 */
[----:B------:R-:W-:Y:S01]  /*7570*/  SHF.R.U64 R5, R4, UR4, R5 ;  /* 0x0000000404057c19 */ /* 0x000fe20008001205 */
[----:B------:R-:W-:Y:S01]  /*7580*/  ULDC UR4, c[0x0][0x638] ;  /* 0x00018e0000047ab9 */ /* 0x000fe20000000800 */
[----:B------:R-:W-:Y:S01]  /*7590*/  ULDC UR5, c[0x0][0x610] ;  /* 0x0001840000057ab9 */ /* 0x000fe20000000800 */
[----:B------:R-:W-:Y:S02]  /*75a0*/  IMAD.MOV.U32 R4, RZ, RZ, 0x1 ;  /* 0x00000001ff047424 */ /* 0x000fe400078e00ff */
[----:B------:R-:W-:Y:S02]  /*75b0*/  IMAD.MOV R7, RZ, RZ, -R5 ;  /* 0x000000ffff077224 */ /* 0x000fe400078e0a05 */
[----:B------:R-:W-:Y:S01]  /*75c0*/  IMAD R20, R5, UR17, R20 ;  /* 0x0000001105147c24 */ /* 0x000fe2000f8e0214 */
[----:B------:R-:W-:Y:S01]  /*75d0*/  LOP3.LUT R5, R14, UR15, RZ, 0xc0, !PT ;  /* 0x0000000f0e057c12 */ /* 0x000fe2000f8ec0ff */
[----:B----4-:R-:W-:-:S02]  /*75e0*/  @P1 IMAD R13, R15, R21, R12 ;  /* 0x000000150f0d1224 */ /* 0x010fc400078e020c */
[----:B------:R-:W-:Y:S01]  /*75f0*/  IMAD R18, R7, UR4, R18 ;  /* 0x0000000407127c24 */ /* 0x000fe2000f8e0212 */
[----:B------:R-:W-:Y:S01]  /*7600*/  ULDC UR4, c[0x0][0x600] ;  /* 0x0001800000047ab9 */ /* 0x000fe20000000800 */
[----:B------:R-:W-:Y:S02]  /*7610*/  IMAD R13, R20, UR5, R13 ;  /* 0x00000005140d7c24 */ /* 0x000fe4000f8e020d */
[----:B------:R-:W-:-:S05]  /*7620*/  IMAD R22, R18, UR4, R5 ;  /* 0x0000000412167c24 */ /* 0x000fca000f8e0205 */
[----:B------:R-:W-:Y:S02]  /*7630*/  SEL R18, R22, R13, !P1 ;  /* 0x0000000d16127207 */ /* 0x000fe40004800000 */
[----:B------:R-:W-:-:S07]  /*7640*/  SEL R22, R13, R22, !P1 ;  /* 0x000000160d167207 */ /* 0x000fce0004800000 */
.L_x_176:
[----:B------:R-:W-:Y:S05]  /*7650*/  BSYNC B1 ;  /* 0x0000000000017941 */ /* 0x000fea0003800000 */
.L_x_175:
[----:B------:R-:W-:-:S13]  /*7660*/  LOP3.LUT P1, RZ, R4, 0xff, RZ, 0xc0, !PT ;  /* 0x000000ff04ff7812 */ /* 0x000fda000782c0ff */
[----:B------:R-:W-:Y:S05]  /*7670*/  @P1 BRA `(.L_x_179) ;  /* 0xfffffff4002c1947 */ /* 0x000fea000383ffff */
[----:B------:R-:W-:Y:S05]  /*7680*/  BSYNC B0 ;  /* 0x0000000000007941 */ /* 0x000fea0003800000 */
.L_x_167:
[----:B------:R-:W-:-:S03]  /*7690*/  UMOV UR4, 0xffffffff ;  /* 0xffffffff00047882 */ /* 0x000fc60000000000 */
[----:B------:R-:W-:Y:S05]  /*76a0*/  BRA.DIV UR4, `(.L_x_180) ;  /* 0x00000006046c7947 */ /* 0x000fea000b800000 */
[----:B------:R-:W-:-:S13]  /*76b0*/  ELECT P6, URZ, PT ;  /* 0x00000000003f782f */ /* 0x000fda00038c0000 */
.L_x_197:
[----:B------:R-:W-:Y:S04]  /*76c0*/  BSSY B0, `(.L_x_181) ;  /* 0x0000034000007945 */ /* 0x000fe80003800000 */
[----:B------:R-:W-:Y:S05]  /*76d0*/  @!P6 BRA `(.L_x_182) ;  /* 0x0000000000c8e947 */ /* 0x000fea0003800000 */
[----:B------:R-:W-:-:S04]  /*76e0*/  LOP3.LUT R23, R23, 0x2, RZ, 0xfc, !PT ;  /* 0x0000000217177812 */ /* 0x000fc800078efcff */
[----:B------:R-:W-:-:S13]  /*76f0*/  ISETP.NE.AND P0, PT, R23, 0x3, PT ;  /* 0x000000031700780c */ /* 0x000fda0003f05270 */
[----:B------:R-:W-:Y:S05]  /*7700*/  @!P0 BRA `(.L_x_183) ;  /* 0x0000000000048947 */ /* 0x000fea0003800000 */
[----:B------:R-:W-:Y:S01]  /*7710*/  BPT.TRAP 0x1 ;  /* 0x000000040000795c */ /* 0x000fe20000300000 */
.L_x_183:
[----:B------:R-:W0:Y:S01]  /*7720*/  S2R R5, SR_CgaCtaId ;  /* 0x0000000000057919 */ /* 0x000e220000008800 */
[----:B------:R-:W-:Y:S02]  /*7730*/  MOV R0, 0x400 ;  /* 0x0000040000007802 */ /* 0x000fe40000000f00 */
[----:B------:R-:W-:Y:S02]  /*7740*/  SHF.L.U32 R2, R3, 0x1f, RZ ;  /* 0x0000001f03027819 */ /* 0x000fe400000006ff */
[----:B0-----:R-:W-:-:S05]  /*7750*/  LEA R5, R5, R0, 0x18 ;  /* 0x0000000005057211 */ /* 0x001fca00078ec0ff */
[----:B------:R-:W-:-:S04]  /*7760*/  VIADD R5, R5, 0x28 ;  /* 0x0000002805057836 */ /* 0x000fc80000000000 */
[C---:B------:R-:W-:Y:S02]  /*7770*/  IMAD R7, R8.reuse, 0x8, R5 ;  /* 0x0000000808077824 */ /* 0x040fe400078e0205 */
[----:B------:R-:W-:Y:S02]  /*7780*/  VIADD R8, R8, 0x1 ;  /* 0x0000000108087836 */ /* 0x000fe40000000000 */
[----:B------:R-:W0:Y:S03]  /*7790*/  SYNCS.PHASECHK.TRANS64.TRYWAIT P0, [R7+URZ], R2 ;  /* 0x00000002070075a7 */ /* 0x000e26000800017f */
[----:B------:R-:W-:-:S04]  /*77a0*/  ISETP.NE.AND P1, PT, R8, 0x5, PT ;  /* 0x000000050800780c */ /* 0x000fc80003f25270 */
[----:B------:R-:W-:Y:S02]  /*77b0*/  SEL R0, RZ, 0x1, P1 ;  /* 0x00000001ff007807 */ /* 0x000fe40000800000 */
[----:B------:R-:W-:Y:S02]  /*77c0*/  SEL R8, R8, RZ, P1 ;  /* 0x000000ff08087207 */ /* 0x000fe40000800000 */
[----:B------:R-:W-:-:S03]  /*77d0*/  LOP3.LUT R9, R3, R0, RZ, 0x3c, !PT ;  /* 0x0000000003097212 */ /* 0x000fc600078e3cff */
[----:B------:R-:W-:Y:S01]  /*77e0*/  IMAD R6, R8, 0x8, R5 ;  /* 0x0000000808067824 */ /* 0x000fe200078e0205 */
[----:B------:R-:W-:Y:S01]  /*77f0*/  SHF.L.U32 R3, R9, 0x1f, RZ ;  /* 0x0000001f09037819 */ /* 0x000fe200000006ff */
[----:B0-----:R-:W-:Y:S06]  /*7800*/  @!P0 BRA `(.L_x_184) ;  /* 0x0000000400348947 */ /* 0x001fec0003800000 */
.L_x_198:
[----:B------:R-:W1:Y:S01]  /*7810*/  SYNCS.PHASECHK.TRANS64.TRYWAIT P0, [R6+URZ], R3 ;  /* 0x00000003060075a7 */ /* 0x000e62000800017f */
[----:B------:R-:W-:-:S05]  /*7820*/  VIADD R0, R8, 0x1 ;  /* 0x0000000108007836 */ /* 0x000fca0000000000 */
[----:B------:R-:W-:-:S04]  /*7830*/  ISETP.NE.AND P1, PT, R0, 0x5, PT ;  /* 0x000000050000780c */ /* 0x000fc80003f25270 */
[----:B0-----:R-:W-:Y:S02]  /*7840*/  SEL R2, RZ, 0x1, P1 ;  /* 0x00000001ff027807 */ /* 0x001fe40000800000 */
[----:B------:R-:W-:Y:S02]  /*7850*/  SEL R0, R0, RZ, P1 ;  /* 0x000000ff00007207 */ /* 0x000fe40000800000 */
[----:B------:R-:W-:-:S03]  /*7860*/  LOP3.LUT R9, R9, R2, RZ, 0x3c, !PT ;  /* 0x0000000209097212 */ /* 0x000fc600078e3cff */
[----:B------:R-:W-:Y:S01]  /*7870*/  IMAD R7, R0, 0x8, R5 ;  /* 0x0000000800077824 */ /* 0x000fe200078e0205 */
[----:B------:R-:W-:Y:S01]  /*7880*/  SHF.L.U32 R4, R9, 0x1f, RZ ;  /* 0x0000001f09047819 */ /* 0x000fe200000006ff */
[----:B-1----:R-:W-:Y:S06]  /*7890*/  @!P0 BRA `(.L_x_185) ;  /* 0x0000000400248947 */ /* 0x002fec0003800000 */
.L_x_199:
[----:B------:R-:W1:Y:S01]  /*78a0*/  SYNCS.PHASECHK.TRANS64.TRYWAIT P0, [R7+URZ], R4 ;  /* 0x00000004070075a7 */ /* 0x000e62000800017f */
[----:B------:R-:W-:-:S05]  /*78b0*/  VIADD R0, R0, 0x1 ;  /* 0x0000000100007836 */ /* 0x000fca0000000000 */
[----:B------:R-:W-:-:S04]  /*78c0*/  ISETP.NE.AND P1, PT, R0, 0x5, PT ;  /* 0x000000050000780c */ /* 0x000fc80003f25270 */
[----:B------:R-:W-:Y:S02]  /*78d0*/  SEL R2, RZ, 0x1, P1 ;  /* 0x00000001ff027807 */ /* 0x000fe40000800000 */
[----:B------:R-:W-:Y:S02]  /*78e0*/  SEL R0, R0, RZ, P1 ;  /* 0x000000ff00007207 */ /* 0x000fe40000800000 */
[----:B------:R-:W-:-:S03]  /*78f0*/  LOP3.LUT R9, R9, R2, RZ, 0x3c, !PT ;  /* 0x0000000209097212 */ /* 0x000fc600078e3cff */
[----:B0-----:R-:W-:Y:S01]  /*7900*/  IMAD R6, R0, 0x8, R5 ;  /* 0x0000000800067824 */ /* 0x001fe200078e0205 */
[----:B------:R-:W-:Y:S01]  /*7910*/  SHF.L.U32 R3, R9, 0x1f, RZ ;  /* 0x0000001f09037819 */ /* 0x000fe200000006ff */
[----:B-1----:R-:W-:Y:S06]  /*7920*/  @!P0 BRA `(.L_x_186) ;  /* 0x0000000400148947 */ /* 0x002fec0003800000 */
.L_x_200:
[----:B------:R-:W1:Y:S01]  /*7930*/  SYNCS.PHASECHK.TRANS64.TRYWAIT P0, [R6+URZ], R3 ;  /* 0x00000003060075a7 */ /* 0x000e62000800017f */
[----:B------:R-:W-:-:S05]  /*7940*/  VIADD R0, R0, 0x1 ;  /* 0x0000000100007836 */ /* 0x000fca0000000000 */
[----:B------:R-:W-:-:S04]  /*7950*/  ISETP.NE.AND P1, PT, R0, 0x5, PT ;  /* 0x000000050000780c */ /* 0x000fc80003f25270 */
[----:B------:R-:W-:Y:S02]  /*7960*/  SEL R2, RZ, 0x1, P1 ;  /* 0x00000001ff027807 */ /* 0x000fe40000800000 */
[----:B------:R-:W-:Y:S02]  /*7970*/  SEL R0, R0, RZ, P1 ;  /* 0x000000ff00007207 */ /* 0x000fe40000800000 */
[----:B------:R-:W-:Y:S01]  /*7980*/  LOP3.LUT R2, R9, R2, RZ, 0x3c, !PT ;  /* 0x0000000209027212 */ /* 0x000fe200078e3cff */
[----:B-1----:R-:W-:Y:S06]  /*7990*/  @!P0 BRA `(.L_x_187) ;  /* 0x00000004000c8947 */ /* 0x002fec0003800000 */
.L_x_201:
[----:B------:R-:W-:Y:S01]  /*79a0*/  IMAD R5, R0, 0x8, R5 ;  /* 0x0000000800057824 */ /* 0x000fe200078e0205 */
[----:B------:R-:W-:-:S07]  /*79b0*/  SHF.L.U32 R0, R2, 0x1f, RZ ;  /* 0x0000001f02007819 */ /* 0x000fce00000006ff */
.L_x_188:
[----:B---3--:R3:W4:Y:S02]  /*79c0*/  SYNCS.PHASECHK.TRANS64.TRYWAIT P0, [R5+URZ], R0 ;  /* 0x00000000050075a7 */ /* 0x008724000800017f */
[----:B----4-:R-:W-:Y:S05]  /*79d0*/  @!P0 NANOSLEEP.SYNCS 0x989680 ;  /* 0x009896800000895d */ /* 0x010fea0003900000 */
[----:B------:R-:W4:Y:S02]  /*79e0*/  @!P0 SYNCS.PHASECHK.TRANS64 P0, [R5+URZ], R0 ;  /* 0x00000000050085a7 */ /* 0x000f24000800007f */
[----:B----4-:R-:W-:Y:S05]  /*79f0*/  @!P0 BRA `(.L_x_188) ;  /* 0xfffffffc00f08947 */ /* 0x010fea000383ffff */
.L_x_182:
[----:B------:R-:W-:Y:S05]  /*7a00*/  BSYNC B0 ;  /* 0x0000000000007941 */ /* 0x000fea0003800000 */
.L_x_181:
[----:B------:R-:W-:Y:S05]  /*7a10*/  EXIT ;  /* 0x000000000000794d */ /* 0x000fea0003800000 */
.L_x_19:
[----:B0-----:R-:W-:-:S04]  /*7a20*/  IMAD.U32 R3, RZ, RZ, UR43 ;  /* 0x0000002bff037e24 */ /* 0x001fc8000f8e00ff */
[----:B------:R0:W1:Y:S03]  /*7a30*/  SYNCS.PHASECHK.TRANS64.TRYWAIT P0, [R3+URZ+-0x8], R0 ;  /* 0xfffff800030075a7 */ /* 0x000066000800017f */
[----:B-1----:R-:W-:Y:S05]  /*7a40*/  @!P0 NANOSLEEP.SYNCS 0x989680 ;  /* 0x009896800000895d */ /* 0x002fea0003900000 */
[----:B------:R-:W1:Y:S02]  /*7a50*/  @!P0 SYNCS.PHASECHK.TRANS64 P0, [R3+URZ+-0x8], R0 ;  /* 0xfffff800030085a7 */ /* 0x000e64000800007f */
[----:B-1----:R-:W-:Y:S05]  /*7a60*/  @!P0 BRA `(.L_x_19) ;  /* 0xfffffffc00ec8947 */ /* 0x002fea000383ffff */
[----:B------:R-:W-:Y:S05]  /*7a70*/  BRA `(.L_x_189) ;  /* 0xffffff9c00387947 */ /* 0x000fea000383ffff */
.L_x_24:
[----:B-1----:R1:W2:Y:S02]  /*7a80*/  SYNCS.PHASECHK.TRANS64.TRYWAIT P1, [R3+URZ], R0 ;  /* 0x00000000030075a7 */ /* 0x0022a4000802017f */
[----:B--2---:R-:W-:Y:S05]  /*7a90*/  @!P1 NANOSLEEP.SYNCS 0x989680 ;  /* 0x009896800000995d */ /* 0x004fea0003900000 */
[----:B------:R-:W2:Y:S02]  /*7aa0*/  @!P1 SYNCS.PHASECHK.TRANS64 P1, [R3+URZ], R0 ;  /* 0x00000000030095a7 */ /* 0x000ea4000802007f */
[----:B--2---:R-:W-:Y:S05]  /*7ab0*/  @!P1 BRA `(.L_x_24) ;  /* 0xfffffffc00f09947 */ /* 0x004fea000383ffff */
[----:B------:R-:W-:Y:S05]  /*7ac0*/  BRA `(.L_x_23) ;  /* 0xffffff9c00ac7947 */ /* 0x000fea000383ffff */
.L_x_29:
[----:B-1----:R-:W-:-:S04]  /*7ad0*/  IMAD.U32 R5, RZ, RZ, UR4 ;  /* 0x00000004ff057e24 */ /* 0x002fc8000f8e00ff */
[----:B------:R1:W2:Y:S03]  /*7ae0*/  SYNCS.PHASECHK.TRANS64.TRYWAIT P1, [R5+URZ], R4 ;  /* 0x00000004050075a7 */ /* 0x0002a6000802017f */
[----:B--2---:R-:W-:Y:S05]  /*7af0*/  @!P1 NANOSLEEP.SYNCS 0x989680 ;  /* 0x009896800000995d */ /* 0x004fea0003900000 */
[----:B------:R-:W2:Y:S02]  /*7b00*/  @!P1 SYNCS.PHASECHK.TRANS64 P1, [R5+URZ], R4 ;  /* 0x00000004050095a7 */ /* 0x000ea4000802007f */
[----:B--2---:R-:W-:Y:S05]  /*7b10*/  @!P1 BRA `(.L_x_29) ;  /* 0xfffffffc00ec9947 */ /* 0x004fea000383ffff */
[----:B------:R-:W-:Y:S05]  /*7b20*/  BRA `(.L_x_28) ;  /* 0xffffffa0007c7947 */ /* 0x000fea000383ffff */
.L_x_35:
[----:B0-----:R-:W-:-:S04]  /*7b30*/  IMAD.U32 R3, RZ, RZ, UR43 ;  /* 0x0000002bff037e24 */ /* 0x001fc8000f8e00ff */
[----:B------:R0:W1:Y:S03]  /*7b40*/  SYNCS.PHASECHK.TRANS64.TRYWAIT P0, [R3+URZ+0x8], R0 ;  /* 0x00000800030075a7 */ /* 0x000066000800017f */
[----:B-1----:R-:W-:Y:S05]  /*7b50*/  @!P0 NANOSLEEP.SYNCS 0x989680 ;  /* 0x009896800000895d */ /* 0x002fea0003900000 */
[----:B------:R-:W1:Y:S02]  /*7b60*/  @!P0 SYNCS.PHASECHK.TRANS64 P0, [R3+URZ+0x8], R0 ;  /* 0x00000800030085a7 */ /* 0x000e64000800007f */
[----:B-1----:R-:W-:Y:S05]  /*7b70*/  @!P0 BRA `(.L_x_35) ;  /* 0xfffffffc00ec8947 */ /* 0x002fea000383ffff */
[----:B------:R-:W-:Y:S05]  /*7b80*/  BRA `(.L_x_190) ;  /* 0xffffffa400bc7947 */ /* 0x000fea000383ffff */
.L_x_168:
[----:B------:R-:W-:Y:S01]  /*7b90*/  BSSY B1, `(.L_x_191) ;  /* 0x0000006000017945 */ /* 0x000fe20003800000 */
[----:B------:R-:W-:-:S07]  /*7ba0*/  IMAD.MOV.U32 R15, RZ, RZ, -0x1 ;  /* 0xffffffffff0f7424 */ /* 0x000fce00078e00ff */
[----:B--2--5:R-:W-:Y:S05]  /*7bb0*/  WARPSYNC.COLLECTIVE R15, `(.L_x_192) ;  /* 0x000000000f0c7348 */ /* 0x024fea0003c00000 */
[----:B------:R-:W-:Y:S02]  /*7bc0*/  ELECT P6, UR62, PT ;  /* 0x00000000003e782f */ /* 0x000fe400038c0000 */
[----:B------:R-:W-:Y:S01]  /*7bd0*/  MOV R14, UR62 ;  /* 0x0000003e000e7c02 */ /* 0x000fe20008000f00 */
[----:B--2--5:R-:W-:Y:S10]  /*7be0*/  ENDCOLLECTIVE ;  /* 0x000000000000791b */ /* 0x024ff40003800000 */
.L_x_192:
[----:B------:R-:W-:Y:S05]  /*7bf0*/  BSYNC B1 ;  /* 0x0000000000017941 */ /* 0x000fea0003800000 */
.L_x_191:
[----:B------:R-:W-:Y:S05]  /*7c00*/  BRA `(.L_x_193) ;  /* 0xffffffec00d47947 */ /* 0x000fea000383ffff */
.L_x_171:
[----:B0-----:R0:W1:Y:S02]  /*7c10*/  SYNCS.PHASECHK.TRANS64.TRYWAIT P1, [R14+URZ+0x28], R5 ;  /* 0x000028050e0075a7 */ /* 0x001064000802017f */
[----:B-1----:R-:W-:Y:S05]  /*7c20*/  @!P1 NANOSLEEP.SYNCS 0x989680 ;  /* 0x009896800000995d */ /* 0x002fea0003900000 */
[----:B------:R-:W1:Y:S02]  /*7c30*/  @!P1 SYNCS.PHASECHK.TRANS64 P1, [R14+URZ+0x28], R5 ;  /* 0x000028050e0095a7 */ /* 0x000e64000802007f */
[----:B-1----:R-:W-:Y:S05]  /*7c40*/  @!P1 BRA `(.L_x_171) ;  /* 0xfffffffc00f09947 */ /* 0x002fea000383ffff */
[----:B------:R-:W-:Y:S05]  /*7c50*/  BRA `(.L_x_194) ;  /* 0xfffffff000107947 */ /* 0x000fea000383ffff */
.L_x_180:
[----:B------:R-:W-:Y:S01]  /*7c60*/  BSSY B0, `(.L_x_195) ;  /* 0x0000006000007945 */ /* 0x000fe20003800000 */
[----:B------:R-:W-:-:S07]  /*7c70*/  IMAD.MOV.U32 R15, RZ, RZ, -0x1 ;  /* 0xffffffffff0f7424 */ /* 0x000fce00078e00ff */
[----:B--2--5:R-:W-:Y:S05]  /*7c80*/  WARPSYNC.COLLECTIVE R15, `(.L_x_196) ;  /* 0x000000000f0c7348 */ /* 0x024fea0003c00000 */
[----:B------:R-:W-:Y:S02]  /*7c90*/  ELECT P6, UR62, PT ;  /* 0x00000000003e782f */ /* 0x000fe400038c0000 */
[----:B------:R-:W-:Y:S01]  /*7ca0*/  MOV R14, UR62 ;  /* 0x0000003e000e7c02 */ /* 0x000fe20008000f00 */
[----:B--2--5:R-:W-:Y:S10]  /*7cb0*/  ENDCOLLECTIVE ;  /* 0x000000000000791b */ /* 0x024ff40003800000 */
.L_x_196:
[----:B------:R-:W-:Y:S05]  /*7cc0*/  BSYNC B0 ;  /* 0x0000000000007941 */ /* 0x000fea0003800000 */
.L_x_195:
[----:B------:R-:W-:Y:S05]  /*7cd0*/  BRA `(.L_x_197) ;  /* 0xfffffff800787947 */ /* 0x000fea000383ffff */
.L_x_184:
[----:B0-----:R0:W1:Y:S02]  /*7ce0*/  SYNCS.PHASECHK.TRANS64.TRYWAIT P0, [R7+URZ], R2 ;  /* 0x00000002070075a7 */ /* 0x001064000800017f */
[----:B-1----:R-:W-:Y:S05]  /*7cf0*/  @!P0 NANOSLEEP.SYNCS 0x989680 ;  /* 0x009896800000895d */ /* 0x002fea0003900000 */
[----:B------:R-:W1:Y:S02]  /*7d00*/  @!P0 SYNCS.PHASECHK.TRANS64 P0, [R7+URZ], R2 ;  /* 0x00000002070085a7 */ /* 0x000e64000800007f */
[----:B-1----:R-:W-:Y:S05]  /*7d10*/  @!P0 BRA `(.L_x_184) ;  /* 0xfffffffc00f08947 */ /* 0x002fea000383ffff */
[----:B------:R-:W-:Y:S05]  /*7d20*/  BRA `(.L_x_198) ;  /* 0xfffffff800b87947 */ /* 0x000fea000383ffff */
.L_x_185:
[----:B0-----:R0:W1:Y:S02]  /*7d30*/  SYNCS.PHASECHK.TRANS64.TRYWAIT P0, [R6+URZ], R3 ;  /* 0x00000003060075a7 */ /* 0x001064000800017f */
[----:B-1----:R-:W-:Y:S05]  /*7d40*/  @!P0 NANOSLEEP.SYNCS 0x989680 ;  /* 0x009896800000895d */ /* 0x002fea0003900000 */
[----:B------:R-:W1:Y:S02]  /*7d50*/  @!P0 SYNCS.PHASECHK.TRANS64 P0, [R6+URZ], R3 ;  /* 0x00000003060085a7 */ /* 0x000e64000800007f */
[----:B-1----:R-:W-:Y:S05]  /*7d60*/  @!P0 BRA `(.L_x_185) ;  /* 0xfffffffc00f08947 */ /* 0x002fea000383ffff */
[----:B------:R-:W-:Y:S05]  /*7d70*/  BRA `(.L_x_199) ;  /* 0xfffffff800c87947 */ /* 0x000fea000383ffff */
.L_x_186:
[----:B0-----:R0:W1:Y:S02]  /*7d80*/  SYNCS.PHASECHK.TRANS64.TRYWAIT P0, [R7+URZ], R4 ;  /* 0x00000004070075a7 */ /* 0x001064000800017f */
[----:B-1----:R-:W-:Y:S05]  /*7d90*/  @!P0 NANOSLEEP.SYNCS 0x989680 ;  /* 0x009896800000895d */ /* 0x002fea0003900000 */
[----:B------:R-:W1:Y:S02]  /*7da0*/  @!P0 SYNCS.PHASECHK.TRANS64 P0, [R7+URZ], R4 ;  /* 0x00000004070085a7 */ /* 0x000e64000800007f */
[----:B-1----:R-:W-:Y:S05]  /*7db0*/  @!P0 BRA `(.L_x_186) ;  /* 0xfffffffc00f08947 */ /* 0x002fea000383ffff */
[----:B------:R-:W-:Y:S05]  /*7dc0*/  BRA `(.L_x_200) ;  /* 0xfffffff800d87947 */ /* 0x000fea000383ffff */
.L_x_187:
[----:B-1----:R1:W3:Y:S02]  /*7dd0*/  SYNCS.PHASECHK.TRANS64.TRYWAIT P0, [R6+URZ], R3 ;  /* 0x00000003060075a7 */ /* 0x0022e4000800017f */
[----:B---3--:R-:W-:Y:S05]  /*7de0*/  @!P0 NANOSLEEP.SYNCS 0x989680 ;  /* 0x009896800000895d */ /* 0x008fea0003900000 */
[----:B------:R-:W3:Y:S02]  /*7df0*/  @!P0 SYNCS.PHASECHK.TRANS64 P0, [R6+URZ], R3 ;  /* 0x00000003060085a7 */ /* 0x000ee4000800007f */
[----:B---3--:R-:W-:Y:S05]  /*7e00*/  @!P0 BRA `(.L_x_187) ;  /* 0xfffffffc00f08947 */ /* 0x008fea000383ffff */
[----:B------:R-:W-:Y:S05]  /*7e10*/  BRA `(.L_x_201) ;  /* 0xfffffff800e07947 */ /* 0x000fea000383ffff */
.L_x_202:
[----:B------:R-:W-:-:S00]  /*7e20*/  BRA `(.L_x_202) ;  /* 0xfffffffc00fc7947 */ /* 0x000fc0000383ffff */
[----:B------:R-:W-:-:S00]  /*7e30*/  NOP ;  /* 0x0000000000007918 */ /* 0x000fc00000000000 */
        /* <DEDUP_REMOVED lines=12> */
.L_x_203:


//--------------------- .nv.global.init           --------------------------
	.section	.nv.global.init,"aw",@progbits
.nv.global.init:
	.type		$str$22,@object
	.size		$str$22,($str$23 - $str$22)
$str$22:
        /*0000*/ 	.byte	0x6b, 0x5f, 0x74, 0x69, 0x6c, 0x65, 0x5f, 0x63, 0x6f, 0x75, 0x6e, 0x74, 0x20, 0x3e, 0x3d, 0x20
        /*0010*/ 	.byte	0x31, 0x00
	.type		$str$23,@object
	.size		$str$23,(__unnamed_1 - $str$23)
$str$23:
        /*0012*/ 	.byte	0x2f, 0x74, 0x6d, 0x70, 0x2f, 0x63, 0x75, 0x74, 0x6c, 0x61, 0x73, 0x73, 0x5f, 0x73, 0x77, 0x65
        /*0022*/ 	.byte	0x65, 0x70, 0x5f, 0x73, 0x72, 0x63, 0x2f, 0x69, 0x6e, 0x63, 0x6c, 0x75, 0x64, 0x65, 0x2f, 0x63
        /*0032*/ 	.byte	0x75, 0x74, 0x6c, 0x61, 0x73, 0x73, 0x2f, 0x67, 0x65, 0x6d, 0x6d, 0x2f, 0x63, 0x6f, 0x6c, 0x6c
        /*0042*/ 	.byte	0x65, 0x63, 0x74, 0x69, 0x76, 0x65, 0x2f, 0x73, 0x6d, 0x39, 0x30, 0x5f, 0x6d, 0x6d, 0x61, 0x5f
        /*0052*/ 	.byte	0x74, 0x6d, 0x61, 0x5f, 0x67, 0x6d, 0x6d, 0x61, 0x5f, 0x73, 0x73, 0x5f, 0x77, 0x61, 0x72, 0x70
        /*0062*/ 	.byte	0x73, 0x70, 0x65, 0x63, 0x69, 0x61, 0x6c, 0x69, 0x7a, 0x65, 0x64, 0x2e, 0x68, 0x70, 0x70, 0x00
	.type		__unnamed_1,@object
	.size		__unnamed_1,(.L_0 - __unnamed_1)
__unnamed_1:
        /*0072*/ 	.byte	0x76, 0x6f, 0x69, 0x64, 0x20, 0x63, 0x75, 0x74, 0x6c, 0x61, 0x73, 0x73, 0x3a, 0x3a, 0x67, 0x65
        /* <DEDUP_REMOVED lines=180> */
        /*0bc2*/ 	.byte	0x3a, 0x69, 0x64, 0x65, 0x6e, 0x74, 0x69, 0x74, 0x79, 0x5d, 0x00
.L_0:


//--------------------- .nv.shared._ZN7cutlass13device_kernelINS_4gemm6kernel13GemmUniversalIN4cute5tupleIJiiiiEEENS1_10collective13CollectiveMmaINS1_34MainloopSm90TmaGmmaWarpSpecializedILi5ENS5_IJNS4_1CILi1EEENSA_ILi2EEESB_EEENS1_32KernelTmaWarpSpecializedPingpongEEENS5_IJNSA_ILi64EEENSA_ILi128EEESG_EEENS_10bfloat16_tENS5_IJlSB_lEEESJ_SK_NS4_8TiledMMAINS4_8MMA_AtomIJNS4_4SM904GMMA28MMA_64x128x16_F32BF16BF16_SSILNSO_5MajorE0ELSQ_0ELNSO_7ScaleInE1ELSR_1EEEEEENS4_6LayoutINS5_IJSB_SB_SB_EEENS5_IJNSA_ILi0EEESW_SW_EEEEENS5_IJNS4_10UnderscoreESZ_SZ_EEEEENS4_23SM90_TMA_LOAD_MULTICASTENS4_14ComposedLayoutINS4_7SwizzleILi3ELi4ELi3EEENS4_18smem_ptr_flag_bitsILi16EEENSU_INS5_IJNSA_ILi8EEESG_EEENS5_IJSG_SB_EEEEEEEvNS4_8identityENS4_13SM90_TMA_LOADES1C_vS1D_EENS_8epilogue10collective6detail29Sm90TmaWarpSpecializedAdapterINS1H_15DefaultEpilogueISJ_SK_SK_NS1G_6thread17LinearCombinationISJ_Li1EffLNS1L_9ScaleType4KindE0ELNS_15FloatRoundStyleE2ESJ_EENS1_15EpilogueDefaultEEEEEvvEEEEvNT_6ParamsE --------------------------
	.section	.nv.shared._ZN7cutlass13device_kernelINS_4gemm6kernel13GemmUniversalIN4cute5tupleIJiiiiEEENS1_10collective13CollectiveMmaINS1_34MainloopSm90TmaGmmaWarpSpecializedILi5ENS5_IJNS4_1CILi1EEENSA_ILi2EEESB_EEENS1_32KernelTmaWarpSpecializedPingpongEEENS5_IJNSA_ILi64EEENSA_ILi128EEESG_EEENS_10bfloat16_tENS5_IJlSB_lEEESJ_SK_NS4_8TiledMMAINS4_8MMA_AtomIJNS4_4SM904GMMA28MMA_64x128x16_F32BF16BF16_SSILNSO_5MajorE0ELSQ_0ELNSO_7ScaleInE1ELSR_1EEEEEENS4_6LayoutINS5_IJSB_SB_SB_EEENS5_IJNSA_ILi0EEESW_SW_EEEEENS5_IJNS4_10UnderscoreESZ_SZ_EEEEENS4_23SM90_TMA_LOAD_MULTICASTENS4_14ComposedLayoutINS4_7SwizzleILi3ELi4ELi3EEENS4_18smem_ptr_flag_bitsILi16EEENSU_INS5_IJNSA_ILi8EEESG_EEENS5_IJSG_SB_EEEEEEEvNS4_8identityENS4_13SM90_TMA_LOADES1C_vS1D_EENS_8epilogue10collective6detail29Sm90TmaWarpSpecializedAdapterINS1H_15DefaultEpilogueISJ_SK_SK_NS1G_6thread17LinearCombinationISJ_Li1EffLNS1L_9ScaleType4KindE0ELNS_15FloatRoundStyleE2ESJ_EENS1_15EpilogueDefaultEEEEEvvEEEEvNT_6ParamsE,"aw",@nobits
	.sectionflags	@""
	.align	16
	.zero		1024


//--------------------- .nv.shared.reserved.0     --------------------------
	.section	.nv.shared.reserved.0,"aw",@nobits
	.weak		__nv_reservedSMEM_offset_0_alias
	.size		__nv_reservedSMEM_offset_0_alias, 0, 0
	.other		__nv_reservedSMEM_offset_0_alias,@"STO_CUDA_RESERVED_SHARED STV_DEFAULT"
__nv_reservedSMEM_offset_0_alias:
	.zero		0


//--------------------- .nv.global                --------------------------
	.section	.nv.global,"aw",@nobits
.nv.global:
	.type		_ZN39_INTERNAL_e2191be2_4_k_cu_0a49af1c_32584cute1_E,@object
	.size		_ZN39_INTERNAL_e2191be2_4_k_cu_0a49af1c_32584cute1_E,(_ZN39_INTERNAL_e2191be2_4_k_cu_0a49af1c_32584cuda3std3__45__cpo6cbeginE - _ZN39_INTERNAL_e2191be2_4_k_cu_0a49af1c_32584cute1_E)
_ZN39_INTERNAL_e2191be2_4_k_cu_0a49af1c_32584cute1_E:
	.zero		1
	.type		_ZN39_INTERNAL_e2191be2_4_k_cu_0a49af1c_32584cuda3std3__45__cpo6cbeginE,@object
	.size		_ZN39_INTERNAL_e2191be2_4_k_cu_0a49af1c_32584cuda3std3__45__cpo6cbeginE,(_ZN39_INTERNAL_e2191be2_4_k_cu_0a49af1c_32584cuda3std3__48in_placeE - _ZN39_INTERNAL_e2191be2_4_k_cu_0a49af1c_32584cuda3std3__45__cpo6cbeginE)
_ZN39_INTERNAL_e2191be2_4_k_cu_0a49af1c_32584cuda3std3__45__cpo6cbeginE:
	.zero		1
	.type		_ZN39_INTERNAL_e2191be2_4_k_cu_0a49af1c_32584cuda3std3__48in_placeE,@object
	.size		_ZN39_INTERNAL_e2191be2_4_k_cu_0a49af1c_32584cuda3std3__48in_placeE,(_ZN39_INTERNAL_e2191be2_4_k_cu_0a49af1c_32584cuda3std6ranges3__45__cpo9iter_moveE - _ZN39_INTERNAL_e2191be2_4_k_cu_0a49af1c_32584cuda3std3__48in_placeE)
_ZN39_INTERNAL_e2191be2_4_k_cu_0a49af1c_32584cuda3std3__48in_placeE:
	.zero		1
	.type		_ZN39_INTERNAL_e2191be2_4_k_cu_0a49af1c_32584cuda3std6ranges3__45__cpo9iter_moveE,@object
	.size		_ZN39_INTERNAL_e2191be2_4_k_cu_0a49af1c_32584cuda3std6ranges3__45__cpo9iter_moveE,(_ZN39_INTERNAL_e2191be2_4_k_cu_0a49af1c_32584cuda3std3__45__cpo5beginE - _ZN39_INTERNAL_e2191be2_4_k_cu_0a49af1c_32584cuda3std6ranges3__45__cpo9iter_moveE)
_ZN39_INTERNAL_e2191be2_4_k_cu_0a49af1c_32584cuda3std6ranges3__45__cpo9iter_moveE:
	.zero		1
	.type		_ZN39_INTERNAL_e2191be2_4_k_cu_0a49af1c_32584cuda3std3__45__cpo5beginE,@object
	.size		_ZN39_INTERNAL_e2191be2_4_k_cu_0a49af1c_32584cuda3std3__45__cpo5beginE,(_ZN39_INTERNAL_e2191be2_4_k_cu_0a49af1c_32584cuda3std3__441_GLOBAL__N__e2191be2_4_k_cu_0a49af1c_32586ignoreE - _ZN39_INTERNAL_e2191be2_4_k_cu_0a49af1c_32584cuda3std3__45__cpo5beginE)
_ZN39_INTERNAL_e2191be2_4_k_cu_0a49af1c_32584cuda3std3__45__cpo5beginE:
	.zero		1
	.type		_ZN39_INTERNAL_e2191be2_4_k_cu_0a49af1c_32584cuda3std3__441_GLOBAL__N__e2191be2_4_k_cu_0a49af1c_32586ignoreE,@object
	.size		_ZN39_INTERNAL_e2191be2_4_k_cu_0a49af1c_32584cuda3std3__441_GLOBAL__N__e2191be2_4_k_cu_0a49af1c_32586ignoreE,(_ZN39_INTERNAL_e2191be2_4_k_cu_0a49af1c_32584cute7productE - _ZN39_INTERNAL_e2191be2_4_k_cu_0a49af1c_32584cuda3std3__441_GLOBAL__N__e2191be2_4_k_cu_0a49af1c_32586ignoreE)
_ZN39_INTERNAL_e2191be2_4_k_cu_0a49af1c_32584cuda3std3__441_GLOBAL__N__e2191be2_4_k_cu_0a49af1c_32586ignoreE:
	.zero		1
	.type		_ZN39_INTERNAL_e2191be2_4_k_cu_0a49af1c_32584cute7productE,@object
	.size		_ZN39_INTERNAL_e2191be2_4_k_cu_0a49af1c_32584cute7productE,(_ZN39_INTERNAL_e2191be2_4_k_cu_0a49af1c_32584cuda3std3__45__cpo3endE - _ZN39_INTERNAL_e2191be2_4_k_cu_0a49af1c_32584cute7productE)
_ZN39_INTERNAL_e2191be2_4_k_cu_0a49af1c_32584cute7productE:
	.zero		1
	.type		_ZN39_INTERNAL_e2191be2_4_k_cu_0a49af1c_32584cuda3std3__45__cpo3endE,@object
	.size		_ZN39_INTERNAL_e2191be2_4_k_cu_0a49af1c_32584cuda3std3__45__cpo3endE,(_ZN39_INTERNAL_e2191be2_4_k_cu_0a49af1c_32584cuda3std3__419piecewise_constructE - _ZN39_INTERNAL_e2191be2_4_k_cu_0a49af1c_32584cuda3std3__45__cpo3endE)
_ZN39_INTERNAL_e2191be2_4_k_cu_0a49af1c_32584cuda3std3__45__cpo3endE:
	.zero		1
	.type		_ZN39_INTERNAL_e2191be2_4_k_cu_0a49af1c_32584cuda3std3__419piecewise_constructE,@object
	.size		_ZN39_INTERNAL_e2191be2_4_k_cu_0a49af1c_32584cuda3std3__419piecewise_constructE,(_ZN39_INTERNAL_e2191be2_4_k_cu_0a49af1c_32584cuda3std3__45__cpo4cendE - _ZN39_INTERNAL_e2191be2_4_k_cu_0a49af1c_32584cuda3std3__419piecewise_constructE)
_ZN39_INTERNAL_e2191be2_4_k_cu_0a49af1c_32584cuda3std3__419piecewise_constructE:
	.zero		1
	.type		_ZN39_INTERNAL_e2191be2_4_k_cu_0a49af1c_32584cuda3std3__45__cpo4cendE,@object
	.size		_ZN39_INTERNAL_e2191be2_4_k_cu_0a49af1c_32584cuda3std3__45__cpo4cendE,(_ZN39_INTERNAL_e2191be2_4_k_cu_0a49af1c_32584cuda3std6ranges3__45__cpo4swapE - _ZN39_INTERNAL_e2191be2_4_k_cu_0a49af1c_32584cuda3std3__45__cpo4cendE)
_ZN39_INTERNAL_e2191be2_4_k_cu_0a49af1c_32584cuda3std3__45__cpo4cendE:
	.zero		1
	.type		_ZN39_INTERNAL_e2191be2_4_k_cu_0a49af1c_32584cuda3std6ranges3__45__cpo4swapE,@object
	.size		_ZN39_INTERNAL_e2191be2_4_k_cu_0a49af1c_32584cuda3std6ranges3__45__cpo4swapE,(.L_8 - _ZN39_INTERNAL_e2191be2_4_k_cu_0a49af1c_32584cuda3std6ranges3__45__cpo4swapE)
_ZN39_INTERNAL_e2191be2_4_k_cu_0a49af1c_32584cuda3std6ranges3__45__cpo4swapE:
	.zero		1
.L_8:


//--------------------- .nv.constant0._ZN7cutlass13device_kernelINS_4gemm6kernel13GemmUniversalIN4cute5tupleIJiiiiEEENS1_10collective13CollectiveMmaINS1_34MainloopSm90TmaGmmaWarpSpecializedILi5ENS5_IJNS4_1CILi1EEENSA_ILi2EEESB_EEENS1_32KernelTmaWarpSpecializedPingpongEEENS5_IJNSA_ILi64EEENSA_ILi128EEESG_EEENS_10bfloat16_tENS5_IJlSB_lEEESJ_SK_NS4_8TiledMMAINS4_8MMA_AtomIJNS4_4SM904GMMA28MMA_64x128x16_F32BF16BF16_SSILNSO_5MajorE0ELSQ_0ELNSO_7ScaleInE1ELSR_1EEEEEENS4_6LayoutINS5_IJSB_SB_SB_EEENS5_IJNSA_ILi0EEESW_SW_EEEEENS5_IJNS4_10UnderscoreESZ_SZ_EEEEENS4_23SM90_TMA_LOAD_MULTICASTENS4_14ComposedLayoutINS4_7SwizzleILi3ELi4ELi3EEENS4_18smem_ptr_flag_bitsILi16EEENSU_INS5_IJNSA_ILi8EEESG_EEENS5_IJSG_SB_EEEEEEEvNS4_8identityENS4_13SM90_TMA_LOADES1C_vS1D_EENS_8epilogue10collective6detail29Sm90TmaWarpSpecializedAdapterINS1H_15DefaultEpilogueISJ_SK_SK_NS1G_6thread17LinearCombinationISJ_Li1EffLNS1L_9ScaleType4KindE0ELNS_15FloatRoundStyleE2ESJ_EENS1_15EpilogueDefaultEEEEEvvEEEEvNT_6ParamsE --------------------------
	.section	.nv.constant0._ZN7cutlass13device_kernelINS_4gemm6kernel13GemmUniversalIN4cute5tupleIJiiiiEEENS1_10collective13CollectiveMmaINS1_34MainloopSm90TmaGmmaWarpSpecializedILi5ENS5_IJNS4_1CILi1EEENSA_ILi2EEESB_EEENS1_32KernelTmaWarpSpecializedPingpongEEENS5_IJNSA_ILi64EEENSA_ILi128EEESG_EEENS_10bfloat16_tENS5_IJlSB_lEEESJ_SK_NS4_8TiledMMAINS4_8MMA_AtomIJNS4_4SM904GMMA28MMA_64x128x16_F32BF16BF16_SSILNSO_5MajorE0ELSQ_0ELNSO_7ScaleInE1ELSR_1EEEEEENS4_6LayoutINS5_IJSB_SB_SB_EEENS5_IJNSA_ILi0EEESW_SW_EEEEENS5_IJNS4_10UnderscoreESZ_SZ_EEEEENS4_23SM90_TMA_LOAD_MULTICASTENS4_14ComposedLayoutINS4_7SwizzleILi3ELi4ELi3EEENS4_18smem_ptr_flag_bitsILi16EEENSU_INS5_IJNSA_ILi8EEESG_EEENS5_IJSG_SB_EEEEEEEvNS4_8identityENS4_13SM90_TMA_LOADES1C_vS1D_EENS_8epilogue10collective6detail29Sm90TmaWarpSpecializedAdapterINS1H_15DefaultEpilogueISJ_SK_SK_NS1G_6thread17LinearCombinationISJ_Li1EffLNS1L_9ScaleType4KindE0ELNS_15FloatRoundStyleE2ESJ_EENS1_15EpilogueDefaultEEEEEvvEEEEvNT_6ParamsE,"a",@progbits
	.sectionflags	@""
	.align	4
.nv.constant0._ZN7cutlass13device_kernelINS_4gemm6kernel13GemmUniversalIN4cute5tupleIJiiiiEEENS1_10collective13CollectiveMmaINS1_34MainloopSm90TmaGmmaWarpSpecializedILi5ENS5_IJNS4_1CILi1EEENSA_ILi2EEESB_EEENS1_32KernelTmaWarpSpecializedPingpongEEENS5_IJNSA_ILi64EEENSA_ILi128EEESG_EEENS_10bfloat16_tENS5_IJlSB_lEEESJ_SK_NS4_8TiledMMAINS4_8MMA_AtomIJNS4_4SM904GMMA28MMA_64x128x16_F32BF16BF16_SSILNSO_5MajorE0ELSQ_0ELNSO_7ScaleInE1ELSR_1EEEEEENS4_6LayoutINS5_IJSB_SB_SB_EEENS5_IJNSA_ILi0EEESW_SW_EEEEENS5_IJNS4_10UnderscoreESZ_SZ_EEEEENS4_23SM90_TMA_LOAD_MULTICASTENS4_14ComposedLayoutINS4_7SwizzleILi3ELi4ELi3EEENS4_18smem_ptr_flag_bitsILi16EEENSU_INS5_IJNSA_ILi8EEESG_EEENS5_IJSG_SB_EEEEEEEvNS4_8identityENS4_13SM90_TMA_LOADES1C_vS1D_EENS_8epilogue10collective6detail29Sm90TmaWarpSpecializedAdapterINS1H_15DefaultEpilogueISJ_SK_SK_NS1G_6thread17LinearCombinationISJ_Li1EffLNS1L_9ScaleType4KindE0ELNS_15FloatRoundStyleE2ESJ_EENS1_15EpilogueDefaultEEEEEvvEEEEvNT_6ParamsE:
	.zero		1664


//--------------------- SYMBOLS --------------------------

	.type		.nv.reservedSmem.offset0,@object
	.size		.nv.reservedSmem.offset0,0x4
	.type		__assertfail,@function
